//
// Generated by NVIDIA NVVM Compiler
//
// Compiler Build ID: CL-36424714
// Cuda compilation tools, release 13.0, V13.0.88
// Based on NVVM 20.0.0
//

.version 9.0
.target sm_100
.address_size 64

	// .globl	_ZN7resolve4cuda19compute_hash_kernelEPKlPiPali
.extern .shared .align 16 .b8 _ZN7resolve4cuda11shared_hashE[];
.extern .shared .align 16 .b8 _ZN7resolve4cuda12shared_accumE[];

.visible .entry _ZN7resolve4cuda19compute_hash_kernelEPKlPiPali(
	.param .u64 .ptr .align 1 _ZN7resolve4cuda19compute_hash_kernelEPKlPiPali_param_0,
	.param .u64 .ptr .align 1 _ZN7resolve4cuda19compute_hash_kernelEPKlPiPali_param_1,
	.param .u64 .ptr .align 1 _ZN7resolve4cuda19compute_hash_kernelEPKlPiPali_param_2,
	.param .u64 _ZN7resolve4cuda19compute_hash_kernelEPKlPiPali_param_3,
	.param .u32 _ZN7resolve4cuda19compute_hash_kernelEPKlPiPali_param_4
)
{
	.reg .pred 	%p<3>;
	.reg .b16 	%rs<2>;
	.reg .b32 	%r<11>;
	.reg .b64 	%rd<22>;

	ld.param.u64 	%rd2, [_ZN7resolve4cuda19compute_hash_kernelEPKlPiPali_param_0];
	ld.param.u64 	%rd3, [_ZN7resolve4cuda19compute_hash_kernelEPKlPiPali_param_1];
	ld.param.u64 	%rd4, [_ZN7resolve4cuda19compute_hash_kernelEPKlPiPali_param_2];
	ld.param.u64 	%rd5, [_ZN7resolve4cuda19compute_hash_kernelEPKlPiPali_param_3];
	ld.param.u32 	%r1, [_ZN7resolve4cuda19compute_hash_kernelEPKlPiPali_param_4];
	mov.u32 	%r2, %ctaid.x;
	mov.u32 	%r3, %ntid.x;
	mov.u32 	%r4, %tid.x;
	mad.lo.s32 	%r5, %r2, %r3, %r4;
	cvt.u64.u32 	%rd1, %r5;
	setp.le.s64 	%p1, %rd5, %rd1;
	@%p1 bra 	$L__BB0_2;
	cvta.to.global.u64 	%rd6, %rd2;
	cvta.to.global.u64 	%rd7, %rd3;
	cvta.to.global.u64 	%rd8, %rd4;
	shl.b64 	%rd9, %rd1, 3;
	add.s64 	%rd10, %rd6, %rd9;
	ld.global.u64 	%rd11, [%rd10];
	shr.u64 	%rd12, %rd11, 33;
	xor.b64  	%rd13, %rd12, %rd11;
	mul.lo.s64 	%rd14, %rd13, -49064778989728563;
	shr.u64 	%rd15, %rd14, 33;
	xor.b64  	%rd16, %rd15, %rd14;
	mul.lo.s64 	%rd17, %rd16, -4265267296055464877;
	shr.u64 	%rd18, %rd17, 33;
	cvt.u32.u64 	%r6, %rd17;
	cvt.u32.u64 	%r7, %rd18;
	xor.b32  	%r8, %r7, %r6;
	abs.s32 	%r9, %r8;
	rem.s32 	%r10, %r9, %r1;
	shl.b64 	%rd19, %rd1, 2;
	add.s64 	%rd20, %rd7, %rd19;
	st.global.u32 	[%rd20], %r10;
	setp.gt.s32 	%p2, %r8, -1;
	selp.b16 	%rs1, 1, -1, %p2;
	add.s64 	%rd21, %rd8, %rd1;
	st.global.u8 	[%rd21], %rs1;
$L__BB0_2:
	ret;

}
	// .globl	_ZN7resolve4cuda25hash_and_aggregate_kernelEPKlS2_PKfPflli
.visible .entry _ZN7resolve4cuda25hash_and_aggregate_kernelEPKlS2_PKfPflli(
	.param .u64 .ptr .align 1 _ZN7resolve4cuda25hash_and_aggregate_kernelEPKlS2_PKfPflli_param_0,
	.param .u64 .ptr .align 1 _ZN7resolve4cuda25hash_and_aggregate_kernelEPKlS2_PKfPflli_param_1,
	.param .u64 .ptr .align 1 _ZN7resolve4cuda25hash_and_aggregate_kernelEPKlS2_PKfPflli_param_2,
	.param .u64 .ptr .align 1 _ZN7resolve4cuda25hash_and_aggregate_kernelEPKlS2_PKfPflli_param_3,
	.param .u64 _ZN7resolve4cuda25hash_and_aggregate_kernelEPKlS2_PKfPflli_param_4,
	.param .u64 _ZN7resolve4cuda25hash_and_aggregate_kernelEPKlS2_PKfPflli_param_5,
	.param .u32 _ZN7resolve4cuda25hash_and_aggregate_kernelEPKlS2_PKfPflli_param_6
)
{
	.reg .pred 	%p<3>;
	.reg .b32 	%r<11>;
	.reg .b32 	%f<5>;
	.reg .b64 	%rd<30>;

	ld.param.u64 	%rd2, [_ZN7resolve4cuda25hash_and_aggregate_kernelEPKlS2_PKfPflli_param_0];
	ld.param.u64 	%rd3, [_ZN7resolve4cuda25hash_and_aggregate_kernelEPKlS2_PKfPflli_param_1];
	ld.param.u64 	%rd4, [_ZN7resolve4cuda25hash_and_aggregate_kernelEPKlS2_PKfPflli_param_2];
	ld.param.u64 	%rd5, [_ZN7resolve4cuda25hash_and_aggregate_kernelEPKlS2_PKfPflli_param_3];
	ld.param.u64 	%rd6, [_ZN7resolve4cuda25hash_and_aggregate_kernelEPKlS2_PKfPflli_param_4];
	ld.param.u32 	%r1, [_ZN7resolve4cuda25hash_and_aggregate_kernelEPKlS2_PKfPflli_param_6];
	mov.u32 	%r2, %ctaid.x;
	mov.u32 	%r3, %ntid.x;
	mov.u32 	%r4, %tid.x;
	mad.lo.s32 	%r5, %r2, %r3, %r4;
	cvt.u64.u32 	%rd1, %r5;
	setp.le.s64 	%p1, %rd6, %rd1;
	@%p1 bra 	$L__BB1_2;
	cvta.to.global.u64 	%rd7, %rd2;
	cvta.to.global.u64 	%rd8, %rd3;
	cvta.to.global.u64 	%rd9, %rd4;
	cvta.to.global.u64 	%rd10, %rd5;
	shl.b64 	%rd11, %rd1, 3;
	add.s64 	%rd12, %rd7, %rd11;
	ld.global.u64 	%rd13, [%rd12];
	add.s64 	%rd14, %rd8, %rd11;
	ld.global.u64 	%rd15, [%rd14];
	shr.u64 	%rd16, %rd15, 33;
	xor.b64  	%rd17, %rd16, %rd15;
	mul.lo.s64 	%rd18, %rd17, -49064778989728563;
	shr.u64 	%rd19, %rd18, 33;
	xor.b64  	%rd20, %rd19, %rd18;
	mul.lo.s64 	%rd21, %rd20, -4265267296055464877;
	shr.u64 	%rd22, %rd21, 33;
	cvt.u32.u64 	%r6, %rd21;
	cvt.u32.u64 	%r7, %rd22;
	xor.b32  	%r8, %r7, %r6;
	abs.s32 	%r9, %r8;
	rem.s32 	%r10, %r9, %r1;
	shl.b64 	%rd23, %rd1, 2;
	add.s64 	%rd24, %rd9, %rd23;
	ld.global.f32 	%f1, [%rd24];
	neg.f32 	%f2, %f1;
	setp.lt.s32 	%p2, %r8, 0;
	selp.f32 	%f3, %f2, %f1, %p2;
	cvt.s64.s32 	%rd25, %r1;
	cvt.u64.u32 	%rd26, %r10;
	mad.lo.s64 	%rd27, %rd13, %rd25, %rd26;
	shl.b64 	%rd28, %rd27, 2;
	add.s64 	%rd29, %rd10, %rd28;
	atom.global.add.f32 	%f4, [%rd29], %f3;
$L__BB1_2:
	ret;

}
	// .globl	_ZN7resolve4cuda32hash_and_aggregate_shared_kernelEPKlS2_PKfPflli
.visible .entry _ZN7resolve4cuda32hash_and_aggregate_shared_kernelEPKlS2_PKfPflli(
	.param .u64 .ptr .align 1 _ZN7resolve4cuda32hash_and_aggregate_shared_kernelEPKlS2_PKfPflli_param_0,
	.param .u64 .ptr .align 1 _ZN7resolve4cuda32hash_and_aggregate_shared_kernelEPKlS2_PKfPflli_param_1,
	.param .u64 .ptr .align 1 _ZN7resolve4cuda32hash_and_aggregate_shared_kernelEPKlS2_PKfPflli_param_2,
	.param .u64 .ptr .align 1 _ZN7resolve4cuda32hash_and_aggregate_shared_kernelEPKlS2_PKfPflli_param_3,
	.param .u64 _ZN7resolve4cuda32hash_and_aggregate_shared_kernelEPKlS2_PKfPflli_param_4,
	.param .u64 _ZN7resolve4cuda32hash_and_aggregate_shared_kernelEPKlS2_PKfPflli_param_5,
	.param .u32 _ZN7resolve4cuda32hash_and_aggregate_shared_kernelEPKlS2_PKfPflli_param_6
)
{
	.reg .pred 	%p<23>;
	.reg .b32 	%r<63>;
	.reg .b32 	%f<22>;
	.reg .b64 	%rd<129>;

	ld.param.u64 	%rd38, [_ZN7resolve4cuda32hash_and_aggregate_shared_kernelEPKlS2_PKfPflli_param_0];
	ld.param.u64 	%rd39, [_ZN7resolve4cuda32hash_and_aggregate_shared_kernelEPKlS2_PKfPflli_param_1];
	ld.param.u64 	%rd40, [_ZN7resolve4cuda32hash_and_aggregate_shared_kernelEPKlS2_PKfPflli_param_2];
	ld.param.u64 	%rd36, [_ZN7resolve4cuda32hash_and_aggregate_shared_kernelEPKlS2_PKfPflli_param_3];
	ld.param.u64 	%rd37, [_ZN7resolve4cuda32hash_and_aggregate_shared_kernelEPKlS2_PKfPflli_param_4];
	ld.param.u64 	%rd41, [_ZN7resolve4cuda32hash_and_aggregate_shared_kernelEPKlS2_PKfPflli_param_5];
	ld.param.u32 	%r8, [_ZN7resolve4cuda32hash_and_aggregate_shared_kernelEPKlS2_PKfPflli_param_6];
	cvta.to.global.u64 	%rd1, %rd40;
	cvta.to.global.u64 	%rd2, %rd39;
	cvta.to.global.u64 	%rd3, %rd38;
	mov.u32 	%r9, %ctaid.x;
	cvt.u64.u32 	%rd4, %r9;
	setp.le.s64 	%p1, %rd41, %rd4;
	@%p1 bra 	$L__BB2_27;
	mov.u32 	%r62, %tid.x;
	setp.ge.s32 	%p2, %r62, %r8;
	@%p2 bra 	$L__BB2_4;
	mov.u32 	%r2, %ntid.x;
	mov.u32 	%r11, _ZN7resolve4cuda11shared_hashE;
	mov.u32 	%r61, %r62;
$L__BB2_3:
	shl.b32 	%r10, %r61, 2;
	add.s32 	%r12, %r11, %r10;
	mov.b32 	%r13, 0;
	st.shared.u32 	[%r12], %r13;
	add.s32 	%r61, %r61, %r2;
	setp.lt.s32 	%p3, %r61, %r8;
	@%p3 bra 	$L__BB2_3;
$L__BB2_4:
	bar.sync 	0;
	cvt.u64.u32 	%rd127, %r62;
	setp.le.s64 	%p4, %rd37, %rd127;
	@%p4 bra 	$L__BB2_24;
	mov.u32 	%r14, %ntid.x;
	cvt.u64.u32 	%rd6, %r14;
	add.s64 	%rd42, %rd127, %rd6;
	max.u64 	%rd43, %rd37, %rd42;
	setp.lt.u64 	%p5, %rd42, %rd37;
	selp.u64 	%rd7, 1, 0, %p5;
	add.s64 	%rd44, %rd42, %rd7;
	sub.s64 	%rd8, %rd43, %rd44;
	and.b64  	%rd45, %rd8, -4294967296;
	setp.ne.s64 	%p6, %rd45, 0;
	@%p6 bra 	$L__BB2_7;
	cvt.u32.u64 	%r15, %rd6;
	cvt.u32.u64 	%r16, %rd8;
	div.u32 	%r17, %r16, %r15;
	cvt.u64.u32 	%rd122, %r17;
	bra.uni 	$L__BB2_8;
$L__BB2_7:
	div.u64 	%rd122, %rd8, %rd6;
$L__BB2_8:
	add.s64 	%rd12, %rd122, %rd7;
	and.b64  	%rd46, %rd12, 3;
	setp.eq.s64 	%p7, %rd46, 3;
	@%p7 bra 	$L__BB2_13;
	shl.b64 	%rd47, %rd127, 2;
	add.s64 	%rd125, %rd1, %rd47;
	shl.b64 	%rd124, %rd127, 3;
	add.s64 	%rd48, %rd12, 1;
	and.b64  	%rd49, %rd48, 3;
	neg.s64 	%rd123, %rd49;
	mov.u32 	%r24, _ZN7resolve4cuda11shared_hashE;
$L__BB2_10:
	.pragma "nounroll";
	add.s64 	%rd50, %rd3, %rd124;
	ld.global.u64 	%rd51, [%rd50];
	setp.ne.s64 	%p8, %rd51, %rd4;
	@%p8 bra 	$L__BB2_12;
	add.s64 	%rd52, %rd2, %rd124;
	ld.global.u64 	%rd53, [%rd52];
	shr.u64 	%rd54, %rd53, 33;
	xor.b64  	%rd55, %rd54, %rd53;
	mul.lo.s64 	%rd56, %rd55, -49064778989728563;
	shr.u64 	%rd57, %rd56, 33;
	xor.b64  	%rd58, %rd57, %rd56;
	mul.lo.s64 	%rd59, %rd58, -4265267296055464877;
	shr.u64 	%rd60, %rd59, 33;
	cvt.u32.u64 	%r18, %rd59;
	cvt.u32.u64 	%r19, %rd60;
	xor.b32  	%r20, %r19, %r18;
	abs.s32 	%r21, %r20;
	rem.s32 	%r22, %r21, %r8;
	shl.b32 	%r23, %r22, 2;
	add.s32 	%r25, %r24, %r23;
	ld.global.f32 	%f1, [%rd125];
	neg.f32 	%f2, %f1;
	setp.lt.s32 	%p9, %r20, 0;
	selp.f32 	%f3, %f2, %f1, %p9;
	atom.shared.add.f32 	%f4, [%r25], %f3;
$L__BB2_12:
	add.s64 	%rd127, %rd127, %rd6;
	shl.b64 	%rd61, %rd6, 2;
	add.s64 	%rd125, %rd125, %rd61;
	shl.b64 	%rd62, %rd6, 3;
	add.s64 	%rd124, %rd124, %rd62;
	add.s64 	%rd123, %rd123, 1;
	setp.ne.s64 	%p10, %rd123, 0;
	@%p10 bra 	$L__BB2_10;
$L__BB2_13:
	setp.lt.u64 	%p11, %rd12, 3;
	@%p11 bra 	$L__BB2_24;
	mov.u32 	%r32, _ZN7resolve4cuda11shared_hashE;
$L__BB2_15:
	shl.b64 	%rd63, %rd127, 3;
	add.s64 	%rd26, %rd3, %rd63;
	ld.global.u64 	%rd64, [%rd26];
	setp.ne.s64 	%p12, %rd64, %rd4;
	@%p12 bra 	$L__BB2_17;
	add.s64 	%rd66, %rd2, %rd63;
	ld.global.u64 	%rd67, [%rd66];
	shr.u64 	%rd68, %rd67, 33;
	xor.b64  	%rd69, %rd68, %rd67;
	mul.lo.s64 	%rd70, %rd69, -49064778989728563;
	shr.u64 	%rd71, %rd70, 33;
	xor.b64  	%rd72, %rd71, %rd70;
	mul.lo.s64 	%rd73, %rd72, -4265267296055464877;
	shr.u64 	%rd74, %rd73, 33;
	cvt.u32.u64 	%r26, %rd73;
	cvt.u32.u64 	%r27, %rd74;
	xor.b32  	%r28, %r27, %r26;
	abs.s32 	%r29, %r28;
	rem.s32 	%r30, %r29, %r8;
	shl.b32 	%r31, %r30, 2;
	add.s32 	%r33, %r32, %r31;
	shl.b64 	%rd75, %rd127, 2;
	add.s64 	%rd76, %rd1, %rd75;
	ld.global.f32 	%f5, [%rd76];
	neg.f32 	%f6, %f5;
	setp.lt.s32 	%p13, %r28, 0;
	selp.f32 	%f7, %f6, %f5, %p13;
	atom.shared.add.f32 	%f8, [%r33], %f7;
$L__BB2_17:
	add.s64 	%rd27, %rd127, %rd6;
	shl.b64 	%rd28, %rd6, 3;
	add.s64 	%rd29, %rd26, %rd28;
	ld.global.u64 	%rd77, [%rd29];
	setp.ne.s64 	%p14, %rd77, %rd4;
	@%p14 bra 	$L__BB2_19;
	shl.b64 	%rd78, %rd27, 3;
	add.s64 	%rd79, %rd2, %rd78;
	ld.global.u64 	%rd80, [%rd79];
	shr.u64 	%rd81, %rd80, 33;
	xor.b64  	%rd82, %rd81, %rd80;
	mul.lo.s64 	%rd83, %rd82, -49064778989728563;
	shr.u64 	%rd84, %rd83, 33;
	xor.b64  	%rd85, %rd84, %rd83;
	mul.lo.s64 	%rd86, %rd85, -4265267296055464877;
	shr.u64 	%rd87, %rd86, 33;
	cvt.u32.u64 	%r34, %rd86;
	cvt.u32.u64 	%r35, %rd87;
	xor.b32  	%r36, %r35, %r34;
	abs.s32 	%r37, %r36;
	rem.s32 	%r38, %r37, %r8;
	shl.b32 	%r39, %r38, 2;
	add.s32 	%r41, %r32, %r39;
	shl.b64 	%rd88, %rd27, 2;
	add.s64 	%rd89, %rd1, %rd88;
	ld.global.f32 	%f9, [%rd89];
	neg.f32 	%f10, %f9;
	setp.lt.s32 	%p15, %r36, 0;
	selp.f32 	%f11, %f10, %f9, %p15;
	atom.shared.add.f32 	%f12, [%r41], %f11;
$L__BB2_19:
	add.s64 	%rd30, %rd27, %rd6;
	add.s64 	%rd31, %rd29, %rd28;
	ld.global.u64 	%rd90, [%rd31];
	setp.ne.s64 	%p16, %rd90, %rd4;
	@%p16 bra 	$L__BB2_21;
	shl.b64 	%rd91, %rd30, 3;
	add.s64 	%rd92, %rd2, %rd91;
	ld.global.u64 	%rd93, [%rd92];
	shr.u64 	%rd94, %rd93, 33;
	xor.b64  	%rd95, %rd94, %rd93;
	mul.lo.s64 	%rd96, %rd95, -49064778989728563;
	shr.u64 	%rd97, %rd96, 33;
	xor.b64  	%rd98, %rd97, %rd96;
	mul.lo.s64 	%rd99, %rd98, -4265267296055464877;
	shr.u64 	%rd100, %rd99, 33;
	cvt.u32.u64 	%r42, %rd99;
	cvt.u32.u64 	%r43, %rd100;
	xor.b32  	%r44, %r43, %r42;
	abs.s32 	%r45, %r44;
	rem.s32 	%r46, %r45, %r8;
	shl.b32 	%r47, %r46, 2;
	add.s32 	%r49, %r32, %r47;
	shl.b64 	%rd101, %rd30, 2;
	add.s64 	%rd102, %rd1, %rd101;
	ld.global.f32 	%f13, [%rd102];
	neg.f32 	%f14, %f13;
	setp.lt.s32 	%p17, %r44, 0;
	selp.f32 	%f15, %f14, %f13, %p17;
	atom.shared.add.f32 	%f16, [%r49], %f15;
$L__BB2_21:
	add.s64 	%rd32, %rd30, %rd6;
	add.s64 	%rd103, %rd31, %rd28;
	ld.global.u64 	%rd104, [%rd103];
	setp.ne.s64 	%p18, %rd104, %rd4;
	@%p18 bra 	$L__BB2_23;
	shl.b64 	%rd105, %rd32, 3;
	add.s64 	%rd106, %rd2, %rd105;
	ld.global.u64 	%rd107, [%rd106];
	shr.u64 	%rd108, %rd107, 33;
	xor.b64  	%rd109, %rd108, %rd107;
	mul.lo.s64 	%rd110, %rd109, -49064778989728563;
	shr.u64 	%rd111, %rd110, 33;
	xor.b64  	%rd112, %rd111, %rd110;
	mul.lo.s64 	%rd113, %rd112, -4265267296055464877;
	shr.u64 	%rd114, %rd113, 33;
	cvt.u32.u64 	%r50, %rd113;
	cvt.u32.u64 	%r51, %rd114;
	xor.b32  	%r52, %r51, %r50;
	abs.s32 	%r53, %r52;
	rem.s32 	%r54, %r53, %r8;
	shl.b32 	%r55, %r54, 2;
	add.s32 	%r57, %r32, %r55;
	shl.b64 	%rd115, %rd32, 2;
	add.s64 	%rd116, %rd1, %rd115;
	ld.global.f32 	%f17, [%rd116];
	neg.f32 	%f18, %f17;
	setp.lt.s32 	%p19, %r52, 0;
	selp.f32 	%f19, %f18, %f17, %p19;
	atom.shared.add.f32 	%f20, [%r57], %f19;
$L__BB2_23:
	add.s64 	%rd127, %rd32, %rd6;
	setp.lt.s64 	%p20, %rd127, %rd37;
	@%p20 bra 	$L__BB2_15;
$L__BB2_24:
	setp.ge.s32 	%p21, %r62, %r8;
	bar.sync 	0;
	@%p21 bra 	$L__BB2_27;
	mov.u32 	%r5, %ntid.x;
	cvta.to.global.u64 	%rd34, %rd36;
	cvt.s64.s32 	%rd117, %r8;
	mul.lo.s64 	%rd35, %rd117, %rd4;
	mov.u32 	%r59, _ZN7resolve4cuda11shared_hashE;
$L__BB2_26:
	shl.b32 	%r58, %r62, 2;
	add.s32 	%r60, %r59, %r58;
	ld.shared.f32 	%f21, [%r60];
	cvt.s64.s32 	%rd118, %r62;
	add.s64 	%rd119, %rd35, %rd118;
	shl.b64 	%rd120, %rd119, 2;
	add.s64 	%rd121, %rd34, %rd120;
	st.global.f32 	[%rd121], %f21;
	add.s32 	%r62, %r62, %r5;
	setp.lt.s32 	%p22, %r62, %r8;
	@%p22 bra 	$L__BB2_26;
$L__BB2_27:
	ret;

}
	// .globl	_ZN7resolve4cuda33hash_and_aggregate_chunked_kernelEPKlS2_PKfPfllil
.visible .entry _ZN7resolve4cuda33hash_and_aggregate_chunked_kernelEPKlS2_PKfPfllil(
	.param .u64 .ptr .align 1 _ZN7resolve4cuda33hash_and_aggregate_chunked_kernelEPKlS2_PKfPfllil_param_0,
	.param .u64 .ptr .align 1 _ZN7resolve4cuda33hash_and_aggregate_chunked_kernelEPKlS2_PKfPfllil_param_1,
	.param .u64 .ptr .align 1 _ZN7resolve4cuda33hash_and_aggregate_chunked_kernelEPKlS2_PKfPfllil_param_2,
	.param .u64 .ptr .align 1 _ZN7resolve4cuda33hash_and_aggregate_chunked_kernelEPKlS2_PKfPfllil_param_3,
	.param .u64 _ZN7resolve4cuda33hash_and_aggregate_chunked_kernelEPKlS2_PKfPfllil_param_4,
	.param .u64 _ZN7resolve4cuda33hash_and_aggregate_chunked_kernelEPKlS2_PKfPfllil_param_5,
	.param .u32 _ZN7resolve4cuda33hash_and_aggregate_chunked_kernelEPKlS2_PKfPfllil_param_6,
	.param .u64 _ZN7resolve4cuda33hash_and_aggregate_chunked_kernelEPKlS2_PKfPfllil_param_7
)
{
	.reg .pred 	%p<24>;
	.reg .b32 	%r<63>;
	.reg .b32 	%f<28>;
	.reg .b64 	%rd<157>;

	ld.param.u64 	%rd46, [_ZN7resolve4cuda33hash_and_aggregate_chunked_kernelEPKlS2_PKfPfllil_param_0];
	ld.param.u64 	%rd49, [_ZN7resolve4cuda33hash_and_aggregate_chunked_kernelEPKlS2_PKfPfllil_param_3];
	ld.param.u64 	%rd50, [_ZN7resolve4cuda33hash_and_aggregate_chunked_kernelEPKlS2_PKfPfllil_param_4];
	ld.param.u32 	%r13, [_ZN7resolve4cuda33hash_and_aggregate_chunked_kernelEPKlS2_PKfPfllil_param_6];
	ld.param.u64 	%rd51, [_ZN7resolve4cuda33hash_and_aggregate_chunked_kernelEPKlS2_PKfPfllil_param_7];
	cvta.to.global.u64 	%rd1, %rd49;
	cvta.to.global.u64 	%rd2, %rd46;
	mov.u32 	%r14, %ctaid.x;
	cvt.u64.u32 	%rd52, %r14;
	mul.lo.s64 	%rd3, %rd51, %rd52;
	add.s64 	%rd53, %rd3, %rd51;
	min.s64 	%rd4, %rd53, %rd50;
	setp.ge.s64 	%p1, %rd3, %rd50;
	@%p1 bra 	$L__BB3_34;
	mov.u32 	%r62, %tid.x;
	setp.ge.s32 	%p2, %r62, %r13;
	@%p2 bra 	$L__BB3_4;
	mov.u32 	%r2, %ntid.x;
	mov.u32 	%r16, _ZN7resolve4cuda12shared_accumE;
	mov.u32 	%r61, %r62;
$L__BB3_3:
	shl.b32 	%r15, %r61, 2;
	add.s32 	%r17, %r16, %r15;
	mov.b32 	%r18, 0;
	st.shared.u32 	[%r17], %r18;
	add.s32 	%r61, %r61, %r2;
	setp.lt.s32 	%p3, %r61, %r13;
	@%p3 bra 	$L__BB3_3;
$L__BB3_4:
	bar.sync 	0;
	shl.b64 	%rd54, %rd3, 3;
	add.s64 	%rd55, %rd2, %rd54;
	ld.global.u64 	%rd5, [%rd55];
	cvt.u64.u32 	%rd56, %r62;
	add.s64 	%rd155, %rd3, %rd56;
	setp.ge.s64 	%p4, %rd155, %rd4;
	@%p4 bra 	$L__BB3_29;
	cvt.s64.s32 	%rd7, %r13;
	mov.u32 	%r19, %ntid.x;
	cvt.u64.u32 	%rd8, %r19;
	add.s64 	%rd57, %rd155, %rd8;
	max.s64 	%rd58, %rd4, %rd57;
	setp.lt.s64 	%p5, %rd57, %rd4;
	selp.u64 	%rd9, 1, 0, %p5;
	add.s64 	%rd59, %rd57, %rd9;
	sub.s64 	%rd10, %rd58, %rd59;
	and.b64  	%rd60, %rd10, -4294967296;
	setp.ne.s64 	%p6, %rd60, 0;
	@%p6 bra 	$L__BB3_7;
	cvt.u32.u64 	%r20, %rd8;
	cvt.u32.u64 	%r21, %rd10;
	div.u32 	%r22, %r21, %r20;
	cvt.u64.u32 	%rd150, %r22;
	bra.uni 	$L__BB3_8;
$L__BB3_7:
	div.u64 	%rd150, %rd10, %rd8;
$L__BB3_8:
	add.s64 	%rd14, %rd150, %rd9;
	and.b64  	%rd61, %rd14, 3;
	setp.eq.s64 	%p7, %rd61, 3;
	@%p7 bra 	$L__BB3_14;
	ld.param.u64 	%rd148, [_ZN7resolve4cuda33hash_and_aggregate_chunked_kernelEPKlS2_PKfPfllil_param_2];
	shl.b64 	%rd62, %rd155, 2;
	cvta.to.global.u64 	%rd63, %rd148;
	add.s64 	%rd153, %rd63, %rd62;
	shl.b64 	%rd152, %rd155, 3;
	add.s64 	%rd64, %rd14, 1;
	and.b64  	%rd151, %rd64, 3;
	mov.u32 	%r28, _ZN7resolve4cuda12shared_accumE;
$L__BB3_10:
	.pragma "nounroll";
	ld.param.u64 	%rd146, [_ZN7resolve4cuda33hash_and_aggregate_chunked_kernelEPKlS2_PKfPfllil_param_1];
	ld.param.u64 	%rd144, [_ZN7resolve4cuda33hash_and_aggregate_chunked_kernelEPKlS2_PKfPfllil_param_0];
	cvta.to.global.u64 	%rd65, %rd144;
	add.s64 	%rd66, %rd65, %rd152;
	ld.global.u64 	%rd22, [%rd66];
	cvta.to.global.u64 	%rd67, %rd146;
	add.s64 	%rd68, %rd67, %rd152;
	ld.global.u64 	%rd69, [%rd68];
	shr.u64 	%rd70, %rd69, 33;
	xor.b64  	%rd71, %rd70, %rd69;
	mul.lo.s64 	%rd72, %rd71, -49064778989728563;
	shr.u64 	%rd73, %rd72, 33;
	xor.b64  	%rd74, %rd73, %rd72;
	mul.lo.s64 	%rd75, %rd74, -4265267296055464877;
	shr.u64 	%rd76, %rd75, 33;
	cvt.u32.u64 	%r23, %rd75;
	cvt.u32.u64 	%r24, %rd76;
	xor.b32  	%r25, %r24, %r23;
	abs.s32 	%r26, %r25;
	rem.s32 	%r5, %r26, %r13;
	ld.global.f32 	%f7, [%rd153];
	neg.f32 	%f8, %f7;
	setp.lt.s32 	%p8, %r25, 0;
	selp.f32 	%f1, %f8, %f7, %p8;
	setp.eq.s64 	%p9, %rd22, %rd5;
	@%p9 bra 	$L__BB3_12;
	cvt.u64.u32 	%rd77, %r5;
	mad.lo.s64 	%rd78, %rd22, %rd7, %rd77;
	shl.b64 	%rd79, %rd78, 2;
	add.s64 	%rd80, %rd1, %rd79;
	atom.global.add.f32 	%f9, [%rd80], %f1;
	bra.uni 	$L__BB3_13;
$L__BB3_12:
	shl.b32 	%r27, %r5, 2;
	add.s32 	%r29, %r28, %r27;
	atom.shared.add.f32 	%f10, [%r29], %f1;
$L__BB3_13:
	add.s64 	%rd155, %rd155, %rd8;
	shl.b64 	%rd81, %rd8, 2;
	add.s64 	%rd153, %rd153, %rd81;
	shl.b64 	%rd82, %rd8, 3;
	add.s64 	%rd152, %rd152, %rd82;
	add.s64 	%rd151, %rd151, -1;
	setp.ne.s64 	%p10, %rd151, 0;
	@%p10 bra 	$L__BB3_10;
$L__BB3_14:
	setp.lt.u64 	%p11, %rd14, 3;
	@%p11 bra 	$L__BB3_29;
	mov.u32 	%r35, _ZN7resolve4cuda12shared_accumE;
$L__BB3_16:
	ld.param.u64 	%rd149, [_ZN7resolve4cuda33hash_and_aggregate_chunked_kernelEPKlS2_PKfPfllil_param_2];
	ld.param.u64 	%rd147, [_ZN7resolve4cuda33hash_and_aggregate_chunked_kernelEPKlS2_PKfPfllil_param_1];
	ld.param.u64 	%rd145, [_ZN7resolve4cuda33hash_and_aggregate_chunked_kernelEPKlS2_PKfPfllil_param_0];
	cvta.to.global.u64 	%rd83, %rd145;
	shl.b64 	%rd84, %rd155, 3;
	add.s64 	%rd29, %rd83, %rd84;
	ld.global.u64 	%rd30, [%rd29];
	cvta.to.global.u64 	%rd85, %rd147;
	add.s64 	%rd31, %rd85, %rd84;
	ld.global.u64 	%rd86, [%rd31];
	shr.u64 	%rd87, %rd86, 33;
	xor.b64  	%rd88, %rd87, %rd86;
	mul.lo.s64 	%rd89, %rd88, -49064778989728563;
	shr.u64 	%rd90, %rd89, 33;
	xor.b64  	%rd91, %rd90, %rd89;
	mul.lo.s64 	%rd92, %rd91, -4265267296055464877;
	shr.u64 	%rd93, %rd92, 33;
	cvt.u32.u64 	%r30, %rd92;
	cvt.u32.u64 	%r31, %rd93;
	xor.b32  	%r32, %r31, %r30;
	abs.s32 	%r33, %r32;
	rem.s32 	%r6, %r33, %r13;
	cvta.to.global.u64 	%rd94, %rd149;
	shl.b64 	%rd95, %rd155, 2;
	add.s64 	%rd32, %rd94, %rd95;
	ld.global.f32 	%f11, [%rd32];
	neg.f32 	%f12, %f11;
	setp.lt.s32 	%p12, %r32, 0;
	selp.f32 	%f2, %f12, %f11, %p12;
	setp.ne.s64 	%p13, %rd30, %rd5;
	@%p13 bra 	$L__BB3_18;
	shl.b32 	%r34, %r6, 2;
	add.s32 	%r36, %r35, %r34;
	atom.shared.add.f32 	%f14, [%r36], %f2;
	bra.uni 	$L__BB3_19;
$L__BB3_18:
	cvt.u64.u32 	%rd96, %r6;
	mad.lo.s64 	%rd97, %rd30, %rd7, %rd96;
	shl.b64 	%rd98, %rd97, 2;
	add.s64 	%rd99, %rd1, %rd98;
	atom.global.add.f32 	%f13, [%rd99], %f2;
$L__BB3_19:
	shl.b64 	%rd33, %rd8, 3;
	add.s64 	%rd34, %rd29, %rd33;
	ld.global.u64 	%rd35, [%rd34];
	add.s64 	%rd36, %rd31, %rd33;
	ld.global.u64 	%rd100, [%rd36];
	shr.u64 	%rd101, %rd100, 33;
	xor.b64  	%rd102, %rd101, %rd100;
	mul.lo.s64 	%rd103, %rd102, -49064778989728563;
	shr.u64 	%rd104, %rd103, 33;
	xor.b64  	%rd105, %rd104, %rd103;
	mul.lo.s64 	%rd106, %rd105, -4265267296055464877;
	shr.u64 	%rd107, %rd106, 33;
	cvt.u32.u64 	%r37, %rd106;
	cvt.u32.u64 	%r38, %rd107;
	xor.b32  	%r39, %r38, %r37;
	abs.s32 	%r40, %r39;
	rem.s32 	%r7, %r40, %r13;
	shl.b64 	%rd37, %rd8, 2;
	add.s64 	%rd38, %rd32, %rd37;
	ld.global.f32 	%f15, [%rd38];
	neg.f32 	%f16, %f15;
	setp.lt.s32 	%p14, %r39, 0;
	selp.f32 	%f3, %f16, %f15, %p14;
	setp.eq.s64 	%p15, %rd35, %rd5;
	@%p15 bra 	$L__BB3_21;
	cvt.u64.u32 	%rd108, %r7;
	mad.lo.s64 	%rd109, %rd35, %rd7, %rd108;
	shl.b64 	%rd110, %rd109, 2;
	add.s64 	%rd111, %rd1, %rd110;
	atom.global.add.f32 	%f17, [%rd111], %f3;
	bra.uni 	$L__BB3_22;
$L__BB3_21:
	shl.b32 	%r41, %r7, 2;
	add.s32 	%r43, %r35, %r41;
	atom.shared.add.f32 	%f18, [%r43], %f3;
$L__BB3_22:
	add.s64 	%rd39, %rd34, %rd33;
	ld.global.u64 	%rd40, [%rd39];
	add.s64 	%rd41, %rd36, %rd33;
	ld.global.u64 	%rd112, [%rd41];
	shr.u64 	%rd113, %rd112, 33;
	xor.b64  	%rd114, %rd113, %rd112;
	mul.lo.s64 	%rd115, %rd114, -49064778989728563;
	shr.u64 	%rd116, %rd115, 33;
	xor.b64  	%rd117, %rd116, %rd115;
	mul.lo.s64 	%rd118, %rd117, -4265267296055464877;
	shr.u64 	%rd119, %rd118, 33;
	cvt.u32.u64 	%r44, %rd118;
	cvt.u32.u64 	%r45, %rd119;
	xor.b32  	%r46, %r45, %r44;
	abs.s32 	%r47, %r46;
	rem.s32 	%r8, %r47, %r13;
	add.s64 	%rd42, %rd38, %rd37;
	ld.global.f32 	%f19, [%rd42];
	neg.f32 	%f20, %f19;
	setp.lt.s32 	%p16, %r46, 0;
	selp.f32 	%f4, %f20, %f19, %p16;
	setp.eq.s64 	%p17, %rd40, %rd5;
	@%p17 bra 	$L__BB3_24;
	cvt.u64.u32 	%rd120, %r8;
	mad.lo.s64 	%rd121, %rd40, %rd7, %rd120;
	shl.b64 	%rd122, %rd121, 2;
	add.s64 	%rd123, %rd1, %rd122;
	atom.global.add.f32 	%f21, [%rd123], %f4;
	bra.uni 	$L__BB3_25;
$L__BB3_24:
	shl.b32 	%r48, %r8, 2;
	mov.u32 	%r49, _ZN7resolve4cuda12shared_accumE;
	add.s32 	%r50, %r49, %r48;
	atom.shared.add.f32 	%f22, [%r50], %f4;
$L__BB3_25:
	add.s64 	%rd124, %rd39, %rd33;
	ld.global.u64 	%rd43, [%rd124];
	add.s64 	%rd125, %rd41, %rd33;
	ld.global.u64 	%rd126, [%rd125];
	shr.u64 	%rd127, %rd126, 33;
	xor.b64  	%rd128, %rd127, %rd126;
	mul.lo.s64 	%rd129, %rd128, -49064778989728563;
	shr.u64 	%rd130, %rd129, 33;
	xor.b64  	%rd131, %rd130, %rd129;
	mul.lo.s64 	%rd132, %rd131, -4265267296055464877;
	shr.u64 	%rd133, %rd132, 33;
	cvt.u32.u64 	%r51, %rd132;
	cvt.u32.u64 	%r52, %rd133;
	xor.b32  	%r53, %r52, %r51;
	abs.s32 	%r54, %r53;
	rem.s32 	%r9, %r54, %r13;
	add.s64 	%rd134, %rd42, %rd37;
	ld.global.f32 	%f23, [%rd134];
	neg.f32 	%f24, %f23;
	setp.lt.s32 	%p18, %r53, 0;
	selp.f32 	%f5, %f24, %f23, %p18;
	setp.eq.s64 	%p19, %rd43, %rd5;
	@%p19 bra 	$L__BB3_27;
	cvt.u64.u32 	%rd135, %r9;
	mad.lo.s64 	%rd136, %rd43, %rd7, %rd135;
	shl.b64 	%rd137, %rd136, 2;
	add.s64 	%rd138, %rd1, %rd137;
	atom.global.add.f32 	%f25, [%rd138], %f5;
	bra.uni 	$L__BB3_28;
$L__BB3_27:
	shl.b32 	%r55, %r9, 2;
	mov.u32 	%r56, _ZN7resolve4cuda12shared_accumE;
	add.s32 	%r57, %r56, %r55;
	atom.shared.add.f32 	%f26, [%r57], %f5;
$L__BB3_28:
	add.s64 	%rd155, %rd37, %rd155;
	setp.lt.s64 	%p20, %rd155, %rd4;
	@%p20 bra 	$L__BB3_16;
$L__BB3_29:
	setp.ge.s32 	%p21, %r62, %r13;
	bar.sync 	0;
	@%p21 bra 	$L__BB3_34;
	mov.u32 	%r10, %ntid.x;
	cvt.s64.s32 	%rd139, %r13;
	mul.lo.s64 	%rd45, %rd5, %rd139;
	mov.u32 	%r59, _ZN7resolve4cuda12shared_accumE;
$L__BB3_31:
	shl.b32 	%r58, %r62, 2;
	add.s32 	%r60, %r59, %r58;
	ld.shared.f32 	%f6, [%r60];
	setp.eq.f32 	%p22, %f6, 0f00000000;
	@%p22 bra 	$L__BB3_33;
	cvt.s64.s32 	%rd140, %r62;
	add.s64 	%rd141, %rd45, %rd140;
	shl.b64 	%rd142, %rd141, 2;
	add.s64 	%rd143, %rd1, %rd142;
	atom.global.add.f32 	%f27, [%rd143], %f6;
$L__BB3_33:
	add.s32 	%r62, %r62, %r10;
	setp.lt.s32 	%p23, %r62, %r13;
	@%p23 bra 	$L__BB3_31;
$L__BB3_34:
	ret;

}


// ===== COMPILED SASS (sm_100) =====

	.target	sm_100

	.elftype	@"ET_EXEC"


//--------------------- .note.nv.tkinfo           --------------------------
	.section	.note.nv.tkinfo,"",@"SHT_NOTE"
	.sectionflags	@"SHF_NOTE_NV_TKINFO"
	.tkinfo
        /*0018*/ 	.word	0x00000002
        /*0030*/ 	.string	""
        /*0030*/ 	.string	"ptxas"
        /*0030*/ 	.string	"Cuda compilation tools, release 13.0, V13.0.88"
        /*0030*/ 	.string	"Build cuda_13.0.r13.0/compiler.36424714_0"
        /*0030*/ 	.string	"-arch sm_100 -m 64 "



//--------------------- .note.nv.cuinfo           --------------------------
	.section	.note.nv.cuinfo,"",@"SHT_NOTE"
	.sectionflags	@"SHF_NOTE_NV_CUINFO"
        /*0018*/ 	.short	0x0002
        /*001a*/ 	.short	0x0064
        /*001c*/ 	.short	0x0082
	.zero		2


//--------------------- .nv.info                  --------------------------
	.section	.nv.info,"",@"SHT_CUDA_INFO"
	.align	4


	//----- nvinfo : EIATTR_REGCOUNT
	.align		4
        /*0000*/ 	.byte	0x04, 0x2f
        /*0002*/ 	.short	(.L_1 - .L_0)
	.align		4
.L_0:
        /*0004*/ 	.word	index@(_ZN7resolve4cuda19compute_hash_kernelEPKlPiPali)
        /*0008*/ 	.word	0x0000000c


	//----- nvinfo : EIATTR_FRAME_SIZE
	.align		4
.L_1:
        /*000c*/ 	.byte	0x04, 0x11
        /*000e*/ 	.short	(.L_3 - .L_2)
	.align		4
.L_2:
        /*0010*/ 	.word	index@(_ZN7resolve4cuda19compute_hash_kernelEPKlPiPali)
        /*0014*/ 	.word	0x00000000


	//----- nvinfo : EIATTR_REGCOUNT
	.align		4
.L_3:
        /*0018*/ 	.byte	0x04, 0x2f
        /*001a*/ 	.short	(.L_5 - .L_4)
	.align		4
.L_4:
        /*001c*/ 	.word	index@(_ZN7resolve4cuda25hash_and_aggregate_kernelEPKlS2_PKfPflli)
        /*0020*/ 	.word	0x0000000e


	//----- nvinfo : EIATTR_FRAME_SIZE
	.align		4
.L_5:
        /*0024*/ 	.byte	0x04, 0x11
        /*0026*/ 	.short	(.L_7 - .L_6)
	.align		4
.L_6:
        /*0028*/ 	.word	index@(_ZN7resolve4cuda25hash_and_aggregate_kernelEPKlS2_PKfPflli)
        /*002c*/ 	.word	0x00000000


	//----- nvinfo : EIATTR_REGCOUNT
	.align		4
.L_7:
        /*0030*/ 	.byte	0x04, 0x2f
        /*0032*/ 	.short	(.L_9 - .L_8)
	.align		4
.L_8:
        /*0034*/ 	.word	index@(_ZN7resolve4cuda32hash_and_aggregate_shared_kernelEPKlS2_PKfPflli)
        /*0038*/ 	.word	0x0000001a


	//----- nvinfo : EIATTR_FRAME_SIZE
	.align		4
.L_9:
        /*003c*/ 	.byte	0x04, 0x11
        /*003e*/ 	.short	(.L_11 - .L_10)
	.align		4
.L_10:
        /*0040*/ 	.word	index@($__internal_1_$__cuda_sm20_div_u64)
        /*0044*/ 	.word	0x00000000


	//----- nvinfo : EIATTR_FRAME_SIZE
	.align		4
.L_11:
        /*0048*/ 	.byte	0x04, 0x11
        /*004a*/ 	.short	(.L_13 - .L_12)
	.align		4
.L_12:
        /*004c*/ 	.word	index@(_ZN7resolve4cuda32hash_and_aggregate_shared_kernelEPKlS2_PKfPflli)
        /*0050*/ 	.word	0x00000000


	//----- nvinfo : EIATTR_REGCOUNT
	.align		4
.L_13:
        /*0054*/ 	.byte	0x04, 0x2f
        /*0056*/ 	.short	(.L_15 - .L_14)
	.align		4
.L_14:
        /*0058*/ 	.word	index@(_ZN7resolve4cuda33hash_and_aggregate_chunked_kernelEPKlS2_PKfPfllil)
        /*005c*/ 	.word	0x00000028


	//----- nvinfo : EIATTR_FRAME_SIZE
	.align		4
.L_15:
        /*0060*/ 	.byte	0x04, 0x11
        /*0062*/ 	.short	(.L_17 - .L_16)
	.align		4
.L_16:
        /*0064*/ 	.word	index@($__internal_0_$__cuda_sm20_div_u64)
        /*0068*/ 	.word	0x00000000


	//----- nvinfo : EIATTR_FRAME_SIZE
	.align		4
.L_17:
        /*006c*/ 	.byte	0x04, 0x11
        /*006e*/ 	.short	(.L_19 - .L_18)
	.align		4
.L_18:
        /*0070*/ 	.word	index@(_ZN7resolve4cuda33hash_and_aggregate_chunked_kernelEPKlS2_PKfPfllil)
        /*0074*/ 	.word	0x00000000


	//----- nvinfo : EIATTR_MIN_STACK_SIZE
	.align		4
.L_19:
        /*0078*/ 	.byte	0x04, 0x12
        /*007a*/ 	.short	(.L_21 - .L_20)
	.align		4
.L_20:
        /*007c*/ 	.word	index@(_ZN7resolve4cuda33hash_and_aggregate_chunked_kernelEPKlS2_PKfPfllil)
        /*0080*/ 	.word	0x00000000


	//----- nvinfo : EIATTR_MIN_STACK_SIZE
	.align		4
.L_21:
        /*0084*/ 	.byte	0x04, 0x12
        /*0086*/ 	.short	(.L_23 - .L_22)
	.align		4
.L_22:
        /*0088*/ 	.word	index@(_ZN7resolve4cuda32hash_and_aggregate_shared_kernelEPKlS2_PKfPflli)
        /*008c*/ 	.word	0x00000000


	//----- nvinfo : EIATTR_MIN_STACK_SIZE
	.align		4
.L_23:
        /*0090*/ 	.byte	0x04, 0x12
        /*0092*/ 	.short	(.L_25 - .L_24)
	.align		4
.L_24:
        /*0094*/ 	.word	index@(_ZN7resolve4cuda25hash_and_aggregate_kernelEPKlS2_PKfPflli)
        /*0098*/ 	.word	0x00000000


	//----- nvinfo : EIATTR_MIN_STACK_SIZE
	.align		4
.L_25:
        /*009c*/ 	.byte	0x04, 0x12
        /*009e*/ 	.short	(.L_27 - .L_26)
	.align		4
.L_26:
        /*00a0*/ 	.word	index@(_ZN7resolve4cuda19compute_hash_kernelEPKlPiPali)
        /*00a4*/ 	.word	0x00000000
.L_27:


//--------------------- .nv.compat                --------------------------
	.section	.nv.compat,"",@"SHT_CUDA_COMPAT_INFO"
	.align	4
        /*0000*/ 	.byte	0x02, 0x09, 0x00, 0x00, 0x02, 0x02, 0x01, 0x00, 0x02, 0x05, 0x05, 0x00, 0x03, 0x07, 0x01, 0x01
        /*0010*/ 	.byte	0x02, 0x03, 0x00, 0x00, 0x02, 0x06, 0x01, 0x00, 0x04, 0x0b, 0x08, 0x00, 0x09, 0x00, 0x00, 0x00
        /*0020*/ 	.byte	0x00, 0x00, 0x00, 0x00


//--------------------- .nv.info._ZN7resolve4cuda33hash_and_aggregate_chunked_kernelEPKlS2_PKfPfllil --------------------------
	.section	.nv.info._ZN7resolve4cuda33hash_and_aggregate_chunked_kernelEPKlS2_PKfPfllil,"",@"SHT_CUDA_INFO"
	.sectionflags	@""
	.align	4


	//----- nvinfo : EIATTR_CUDA_API_VERSION
	.align		4
        /*0000*/ 	.byte	0x04, 0x37
        /*0002*/ 	.short	(.L_29 - .L_28)
.L_28:
        /*0004*/ 	.word	0x00000082


	//----- nvinfo : EIATTR_KPARAM_INFO
	.align		4
.L_29:
        /*0008*/ 	.byte	0x04, 0x17
        /*000a*/ 	.short	(.L_31 - .L_30)
.L_30:
        /*000c*/ 	.word	0x00000000
        /*0010*/ 	.short	0x0007
        /*0012*/ 	.short	0x0038
        /*0014*/ 	.byte	0x00, 0xf0, 0x21, 0x00


	//----- nvinfo : EIATTR_KPARAM_INFO
	.align		4
.L_31:
        /*0018*/ 	.byte	0x04, 0x17
        /*001a*/ 	.short	(.L_33 - .L_32)
.L_32:
        /*001c*/ 	.word	0x00000000
        /*0020*/ 	.short	0x0006
        /*0022*/ 	.short	0x0030
        /*0024*/ 	.byte	0x00, 0xf0, 0x11, 0x00


	//----- nvinfo : EIATTR_KPARAM_INFO
	.align		4
.L_33:
        /*0028*/ 	.byte	0x04, 0x17
        /*002a*/ 	.short	(.L_35 - .L_34)
.L_34:
        /*002c*/ 	.word	0x00000000
        /*0030*/ 	.short	0x0005
        /*0032*/ 	.short	0x0028
        /*0034*/ 	.byte	0x00, 0xf0, 0x21, 0x00


	//----- nvinfo : EIATTR_KPARAM_INFO
	.align		4
.L_35:
        /*0038*/ 	.byte	0x04, 0x17
        /*003a*/ 	.short	(.L_37 - .L_36)
.L_36:
        /*003c*/ 	.word	0x00000000
        /*0040*/ 	.short	0x0004
        /*0042*/ 	.short	0x0020
        /*0044*/ 	.byte	0x00, 0xf0, 0x21, 0x00


	//----- nvinfo : EIATTR_KPARAM_INFO
	.align		4
.L_37:
        /*0048*/ 	.byte	0x04, 0x17
        /*004a*/ 	.short	(.L_39 - .L_38)
.L_38:
        /*004c*/ 	.word	0x00000000
        /*0050*/ 	.short	0x0003
        /*0052*/ 	.short	0x0018
        /*0054*/ 	.byte	0x00, 0xf5, 0x21, 0x00


	//----- nvinfo : EIATTR_KPARAM_INFO
	.align		4
.L_39:
        /*0058*/ 	.byte	0x04, 0x17
        /*005a*/ 	.short	(.L_41 - .L_40)
.L_40:
        /*005c*/ 	.word	0x00000000
        /*0060*/ 	.short	0x0002
        /*0062*/ 	.short	0x0010
        /*0064*/ 	.byte	0x00, 0xf5, 0x21, 0x00


	//----- nvinfo : EIATTR_KPARAM_INFO
	.align		4
.L_41:
        /*0068*/ 	.byte	0x04, 0x17
        /*006a*/ 	.short	(.L_43 - .L_42)
.L_42:
        /*006c*/ 	.word	0x00000000
        /*0070*/ 	.short	0x0001
        /*0072*/ 	.short	0x0008
        /*0074*/ 	.byte	0x00, 0xf5, 0x21, 0x00


	//----- nvinfo : EIATTR_KPARAM_INFO
	.align		4
.L_43:
        /*0078*/ 	.byte	0x04, 0x17
        /*007a*/ 	.short	(.L_45 - .L_44)
.L_44:
        /*007c*/ 	.word	0x00000000
        /*0080*/ 	.short	0x0000
        /*0082*/ 	.short	0x0000
        /*0084*/ 	.byte	0x00, 0xf5, 0x21, 0x00


	//----- nvinfo : EIATTR_SPARSE_MMA_MASK
	.align		4
.L_45:
        /*0088*/ 	.byte	0x03, 0x50
        /*008a*/ 	.short	0x0000


	//----- nvinfo : EIATTR_MAXREG_COUNT
	.align		4
        /*008c*/ 	.byte	0x03, 0x1b
        /*008e*/ 	.short	0x00ff


	//----- nvinfo : EIATTR_NUM_BARRIERS
	.align		4
        /*0090*/ 	.byte	0x02, 0x4c
        /*0092*/ 	.byte	0x01
	.zero		1


	//----- nvinfo : EIATTR_MERCURY_ISA_VERSION
	.align		4
        /*0094*/ 	.byte	0x03, 0x5f
        /*0096*/ 	.short	0x0101


	//----- nvinfo : EIATTR_VRC_CTA_INIT_COUNT
	.align		4
        /*0098*/ 	.byte	0x02, 0x4a
	.zero		1
	.zero		1


	//----- nvinfo : EIATTR_EXIT_INSTR_OFFSETS
	.align		4
        /*009c*/ 	.byte	0x04, 0x1c
        /*009e*/ 	.short	(.L_47 - .L_46)


	//   ....[0]....
.L_46:
        /*00a0*/ 	.word	0x00000080


	//   ....[1]....
        /*00a4*/ 	.word	0x00001cd0


	//   ....[2]....
        /*00a8*/ 	.word	0x00001e70


	//----- nvinfo : EIATTR_CRS_STACK_SIZE
	.align		4
.L_47:
        /*00ac*/ 	.byte	0x04, 0x1e
        /*00ae*/ 	.short	(.L_49 - .L_48)
.L_48:
        /*00b0*/ 	.word	0x00000000


	//----- nvinfo : EIATTR_CBANK_PARAM_SIZE
	.align		4
.L_49:
        /*00b4*/ 	.byte	0x03, 0x19
        /*00b6*/ 	.short	0x0040


	//----- nvinfo : EIATTR_PARAM_CBANK
	.align		4
        /*00b8*/ 	.byte	0x04, 0x0a
        /*00ba*/ 	.short	(.L_51 - .L_50)
	.align		4
.L_50:
        /*00bc*/ 	.word	index@(.nv.constant0._ZN7resolve4cuda33hash_and_aggregate_chunked_kernelEPKlS2_PKfPfllil)
        /*00c0*/ 	.short	0x0380
        /*00c2*/ 	.short	0x0040


	//----- nvinfo : EIATTR_SW_WAR
	.align		4
.L_51:
        /*00c4*/ 	.byte	0x04, 0x36
        /*00c6*/ 	.short	(.L_53 - .L_52)
.L_52:
        /*00c8*/ 	.word	0x00000008
.L_53:


//--------------------- .nv.info._ZN7resolve4cuda32hash_and_aggregate_shared_kernelEPKlS2_PKfPflli --------------------------
	.section	.nv.info._ZN7resolve4cuda32hash_and_aggregate_shared_kernelEPKlS2_PKfPflli,"",@"SHT_CUDA_INFO"
	.sectionflags	@""
	.align	4


	//----- nvinfo : EIATTR_CUDA_API_VERSION
	.align		4
        /*0000*/ 	.byte	0x04, 0x37
        /*0002*/ 	.short	(.L_55 - .L_54)
.L_54:
        /*0004*/ 	.word	0x00000082


	//----- nvinfo : EIATTR_KPARAM_INFO
	.align		4
.L_55:
        /*0008*/ 	.byte	0x04, 0x17
        /*000a*/ 	.short	(.L_57 - .L_56)
.L_56:
        /*000c*/ 	.word	0x00000000
        /*0010*/ 	.short	0x0006
        /*0012*/ 	.short	0x0030
        /*0014*/ 	.byte	0x00, 0xf0, 0x11, 0x00


	//----- nvinfo : EIATTR_KPARAM_INFO
	.align		4
.L_57:
        /*0018*/ 	.byte	0x04, 0x17
        /*001a*/ 	.short	(.L_59 - .L_58)
.L_58:
        /*001c*/ 	.word	0x00000000
        /*0020*/ 	.short	0x0005
        /*0022*/ 	.short	0x0028
        /*0024*/ 	.byte	0x00, 0xf0, 0x21, 0x00


	//----- nvinfo : EIATTR_KPARAM_INFO
	.align		4
.L_59:
        /*0028*/ 	.byte	0x04, 0x17
        /*002a*/ 	.short	(.L_61 - .L_60)
.L_60:
        /*002c*/ 	.word	0x00000000
        /*0030*/ 	.short	0x0004
        /*0032*/ 	.short	0x0020
        /*0034*/ 	.byte	0x00, 0xf0, 0x21, 0x00


	//----- nvinfo : EIATTR_KPARAM_INFO
	.align		4
.L_61:
        /*0038*/ 	.byte	0x04, 0x17
        /*003a*/ 	.short	(.L_63 - .L_62)
.L_62:
        /*003c*/ 	.word	0x00000000
        /*0040*/ 	.short	0x0003
        /*0042*/ 	.short	0x0018
        /*0044*/ 	.byte	0x00, 0xf5, 0x21, 0x00


	//----- nvinfo : EIATTR_KPARAM_INFO
	.align		4
.L_63:
        /*0048*/ 	.byte	0x04, 0x17
        /*004a*/ 	.short	(.L_65 - .L_64)
.L_64:
        /*004c*/ 	.word	0x00000000
        /*0050*/ 	.short	0x0002
        /*0052*/ 	.short	0x0010
        /*0054*/ 	.byte	0x00, 0xf5, 0x21, 0x00


	//----- nvinfo : EIATTR_KPARAM_INFO
	.align		4
.L_65:
        /*0058*/ 	.byte	0x04, 0x17
        /*005a*/ 	.short	(.L_67 - .L_66)
.L_66:
        /*005c*/ 	.word	0x00000000
        /*0060*/ 	.short	0x0001
        /*0062*/ 	.short	0x0008
        /*0064*/ 	.byte	0x00, 0xf5, 0x21, 0x00


	//----- nvinfo : EIATTR_KPARAM_INFO
	.align		4
.L_67:
        /*0068*/ 	.byte	0x04, 0x17
        /*006a*/ 	.short	(.L_69 - .L_68)
.L_68:
        /*006c*/ 	.word	0x00000000
        /*0070*/ 	.short	0x0000
        /*0072*/ 	.short	0x0000
        /*0074*/ 	.byte	0x00, 0xf5, 0x21, 0x00


	//----- nvinfo : EIATTR_SPARSE_MMA_MASK
	.align		4
.L_69:
        /*0078*/ 	.byte	0x03, 0x50
        /*007a*/ 	.short	0x0000


	//----- nvinfo : EIATTR_MAXREG_COUNT
	.align		4
        /*007c*/ 	.byte	0x03, 0x1b
        /*007e*/ 	.short	0x00ff


	//----- nvinfo : EIATTR_NUM_BARRIERS
	.align		4
        /*0080*/ 	.byte	0x02, 0x4c
        /*0082*/ 	.byte	0x01
	.zero		1


	//----- nvinfo : EIATTR_MERCURY_ISA_VERSION
	.align		4
        /*0084*/ 	.byte	0x03, 0x5f
        /*0086*/ 	.short	0x0101


	//----- nvinfo : EIATTR_VRC_CTA_INIT_COUNT
	.align		4
        /*0088*/ 	.byte	0x02, 0x4a
	.zero		1
	.zero		1


	//----- nvinfo : EIATTR_EXIT_INSTR_OFFSETS
	.align		4
        /*008c*/ 	.byte	0x04, 0x1c
        /*008e*/ 	.short	(.L_71 - .L_70)


	//   ....[0]....
.L_70:
        /*0090*/ 	.word	0x00000050


	//   ....[1]....
        /*0094*/ 	.word	0x00001a10


	//   ....[2]....
        /*0098*/ 	.word	0x00001b50


	//----- nvinfo : EIATTR_CRS_STACK_SIZE
	.align		4
.L_71:
        /*009c*/ 	.byte	0x04, 0x1e
        /*009e*/ 	.short	(.L_73 - .L_72)
.L_72:
        /*00a0*/ 	.word	0x00000000


	//----- nvinfo : EIATTR_CBANK_PARAM_SIZE
	.align		4
.L_73:
        /*00a4*/ 	.byte	0x03, 0x19
        /*00a6*/ 	.short	0x0034


	//----- nvinfo : EIATTR_PARAM_CBANK
	.align		4
        /*00a8*/ 	.byte	0x04, 0x0a
        /*00aa*/ 	.short	(.L_75 - .L_74)
	.align		4
.L_74:
        /*00ac*/ 	.word	index@(.nv.constant0._ZN7resolve4cuda32hash_and_aggregate_shared_kernelEPKlS2_PKfPflli)
        /*00b0*/ 	.short	0x0380
        /*00b2*/ 	.short	0x0034


	//----- nvinfo : EIATTR_SW_WAR
	.align		4
.L_75:
        /*00b4*/ 	.byte	0x04, 0x36
        /*00b6*/ 	.short	(.L_77 - .L_76)
.L_76:
        /*00b8*/ 	.word	0x00000008
.L_77:


//--------------------- .nv.info._ZN7resolve4cuda25hash_and_aggregate_kernelEPKlS2_PKfPflli --------------------------
	.section	.nv.info._ZN7resolve4cuda25hash_and_aggregate_kernelEPKlS2_PKfPflli,"",@"SHT_CUDA_INFO"
	.sectionflags	@""
	.align	4


	//----- nvinfo : EIATTR_CUDA_API_VERSION
	.align		4
        /*0000*/ 	.byte	0x04, 0x37
        /*0002*/ 	.short	(.L_79 - .L_78)
.L_78:
        /*0004*/ 	.word	0x00000082


	//----- nvinfo : EIATTR_KPARAM_INFO
	.align		4
.L_79:
        /*0008*/ 	.byte	0x04, 0x17
        /*000a*/ 	.short	(.L_81 - .L_80)
.L_80:
        /*000c*/ 	.word	0x00000000
        /*0010*/ 	.short	0x0006
        /*0012*/ 	.short	0x0030
        /*0014*/ 	.byte	0x00, 0xf0, 0x11, 0x00


	//----- nvinfo : EIATTR_KPARAM_INFO
	.align		4
.L_81:
        /*0018*/ 	.byte	0x04, 0x17
        /*001a*/ 	.short	(.L_83 - .L_82)
.L_82:
        /*001c*/ 	.word	0x00000000
        /*0020*/ 	.short	0x0005
        /*0022*/ 	.short	0x0028
        /*0024*/ 	.byte	0x00, 0xf0, 0x21, 0x00


	//----- nvinfo : EIATTR_KPARAM_INFO
	.align		4
.L_83:
        /*0028*/ 	.byte	0x04, 0x17
        /*002a*/ 	.short	(.L_85 - .L_84)
.L_84:
        /*002c*/ 	.word	0x00000000
        /*0030*/ 	.short	0x0004
        /*0032*/ 	.short	0x0020
        /*0034*/ 	.byte	0x00, 0xf0, 0x21, 0x00


	//----- nvinfo : EIATTR_KPARAM_INFO
	.align		4
.L_85:
        /*0038*/ 	.byte	0x04, 0x17
        /*003a*/ 	.short	(.L_87 - .L_86)
.L_86:
        /*003c*/ 	.word	0x00000000
        /*0040*/ 	.short	0x0003
        /*0042*/ 	.short	0x0018
        /*0044*/ 	.byte	0x00, 0xf5, 0x21, 0x00


	//----- nvinfo : EIATTR_KPARAM_INFO
	.align		4
.L_87:
        /*0048*/ 	.byte	0x04, 0x17
        /*004a*/ 	.short	(.L_89 - .L_88)
.L_88:
        /*004c*/ 	.word	0x00000000
        /*0050*/ 	.short	0x0002
        /*0052*/ 	.short	0x0010
        /*0054*/ 	.byte	0x00, 0xf5, 0x21, 0x00


	//----- nvinfo : EIATTR_KPARAM_INFO
	.align		4
.L_89:
        /*0058*/ 	.byte	0x04, 0x17
        /*005a*/ 	.short	(.L_91 - .L_90)
.L_90:
        /*005c*/ 	.word	0x00000000
        /*0060*/ 	.short	0x0001
        /*0062*/ 	.short	0x0008
        /*0064*/ 	.byte	0x00, 0xf5, 0x21, 0x00


	//----- nvinfo : EIATTR_KPARAM_INFO
	.align		4
.L_91:
        /*0068*/ 	.byte	0x04, 0x17
        /*006a*/ 	.short	(.L_93 - .L_92)
.L_92:
        /*006c*/ 	.word	0x00000000
        /*0070*/ 	.short	0x0000
        /*0072*/ 	.short	0x0000
        /*0074*/ 	.byte	0x00, 0xf5, 0x21, 0x00


	//----- nvinfo : EIATTR_SPARSE_MMA_MASK
	.align		4
.L_93:
        /*0078*/ 	.byte	0x03, 0x50
        /*007a*/ 	.short	0x0000


	//----- nvinfo : EIATTR_MAXREG_COUNT
	.align		4
        /*007c*/ 	.byte	0x03, 0x1b
        /*007e*/ 	.short	0x00ff


	//----- nvinfo : EIATTR_MERCURY_ISA_VERSION
	.align		4
        /*0080*/ 	.byte	0x03, 0x5f
        /*0082*/ 	.short	0x0101


	//----- nvinfo : EIATTR_VRC_CTA_INIT_COUNT
	.align		4
        /*0084*/ 	.byte	0x02, 0x4a
	.zero		1
	.zero		1


	//----- nvinfo : EIATTR_EXIT_INSTR_OFFSETS
	.align		4
        /*0088*/ 	.byte	0x04, 0x1c
        /*008a*/ 	.short	(.L_95 - .L_94)


	//   ....[0]....
.L_94:
        /*008c*/ 	.word	0x00000080


	//   ....[1]....
        /*0090*/ 	.word	0x00000450


	//----- nvinfo : EIATTR_CBANK_PARAM_SIZE
	.align		4
.L_95:
        /*0094*/ 	.byte	0x03, 0x19
        /*0096*/ 	.short	0x0034


	//----- nvinfo : EIATTR_PARAM_CBANK
	.align		4
        /*0098*/ 	.byte	0x04, 0x0a
        /*009a*/ 	.short	(.L_97 - .L_96)
	.align		4
.L_96:
        /*009c*/ 	.word	index@(.nv.constant0._ZN7resolve4cuda25hash_and_aggregate_kernelEPKlS2_PKfPflli)
        /*00a0*/ 	.short	0x0380
        /*00a2*/ 	.short	0x0034


	//----- nvinfo : EIATTR_SW_WAR
	.align		4
.L_97:
        /*00a4*/ 	.byte	0x04, 0x36
        /*00a6*/ 	.short	(.L_99 - .L_98)
.L_98:
        /*00a8*/ 	.word	0x00000008
.L_99:


//--------------------- .nv.info._ZN7resolve4cuda19compute_hash_kernelEPKlPiPali --------------------------
	.section	.nv.info._ZN7resolve4cuda19compute_hash_kernelEPKlPiPali,"",@"SHT_CUDA_INFO"
	.sectionflags	@""
	.align	4


	//----- nvinfo : EIATTR_CUDA_API_VERSION
	.align		4
        /*0000*/ 	.byte	0x04, 0x37
        /*0002*/ 	.short	(.L_101 - .L_100)
.L_100:
        /*0004*/ 	.word	0x00000082


	//----- nvinfo : EIATTR_KPARAM_INFO
	.align		4
.L_101:
        /*0008*/ 	.byte	0x04, 0x17
        /*000a*/ 	.short	(.L_103 - .L_102)
.L_102:
        /*000c*/ 	.word	0x00000000
        /*0010*/ 	.short	0x0004
        /*0012*/ 	.short	0x0020
        /*0014*/ 	.byte	0x00, 0xf0, 0x11, 0x00


	//----- nvinfo : EIATTR_KPARAM_INFO
	.align		4
.L_103:
        /*0018*/ 	.byte	0x04, 0x17
        /*001a*/ 	.short	(.L_105 - .L_104)
.L_104:
        /*001c*/ 	.word	0x00000000
        /*0020*/ 	.short	0x0003
        /*0022*/ 	.short	0x0018
        /*0024*/ 	.byte	0x00, 0xf0, 0x21, 0x00


	//----- nvinfo : EIATTR_KPARAM_INFO
	.align		4
.L_105:
        /*0028*/ 	.byte	0x04, 0x17
        /*002a*/ 	.short	(.L_107 - .L_106)
.L_106:
        /*002c*/ 	.word	0x00000000
        /*0030*/ 	.short	0x0002
        /*0032*/ 	.short	0x0010
        /*0034*/ 	.byte	0x00, 0xf5, 0x21, 0x00


	//----- nvinfo : EIATTR_KPARAM_INFO
	.align		4
.L_107:
        /*0038*/ 	.byte	0x04, 0x17
        /*003a*/ 	.short	(.L_109 - .L_108)
.L_108:
        /*003c*/ 	.word	0x00000000
        /*0040*/ 	.short	0x0001
        /*0042*/ 	.short	0x0008
        /*0044*/ 	.byte	0x00, 0xf5, 0x21, 0x00


	//----- nvinfo : EIATTR_KPARAM_INFO
	.align		4
.L_109:
        /*0048*/ 	.byte	0x04, 0x17
        /*004a*/ 	.short	(.L_111 - .L_110)
.L_110:
        /*004c*/ 	.word	0x00000000
        /*0050*/ 	.short	0x0000
        /*0052*/ 	.short	0x0000
        /*0054*/ 	.byte	0x00, 0xf5, 0x21, 0x00


	//----- nvinfo : EIATTR_SPARSE_MMA_MASK
	.align		4
.L_111:
        /*0058*/ 	.byte	0x03, 0x50
        /*005a*/ 	.short	0x0000


	//----- nvinfo : EIATTR_MAXREG_COUNT
	.align		4
        /*005c*/ 	.byte	0x03, 0x1b
        /*005e*/ 	.short	0x00ff


	//----- nvinfo : EIATTR_MERCURY_ISA_VERSION
	.align		4
        /*0060*/ 	.byte	0x03, 0x5f
        /*0062*/ 	.short	0x0101


	//----- nvinfo : EIATTR_VRC_CTA_INIT_COUNT
	.align		4
        /*0064*/ 	.byte	0x02, 0x4a
	.zero		1
	.zero		1


	//----- nvinfo : EIATTR_EXIT_INSTR_OFFSETS
	.align		4
        /*0068*/ 	.byte	0x04, 0x1c
        /*006a*/ 	.short	(.L_113 - .L_112)


	//   ....[0]....
.L_112:
        /*006c*/ 	.word	0x00000080


	//   ....[1]....
        /*0070*/ 	.word	0x000003a0


	//----- nvinfo : EIATTR_CBANK_PARAM_SIZE
	.align		4
.L_113:
        /*0074*/ 	.byte	0x03, 0x19
        /*0076*/ 	.short	0x0024


	//----- nvinfo : EIATTR_PARAM_CBANK
	.align		4
        /*0078*/ 	.byte	0x04, 0x0a
        /*007a*/ 	.short	(.L_115 - .L_114)
	.align		4
.L_114:
        /*007c*/ 	.word	index@(.nv.constant0._ZN7resolve4cuda19compute_hash_kernelEPKlPiPali)
        /*0080*/ 	.short	0x0380
        /*0082*/ 	.short	0x0024


	//----- nvinfo : EIATTR_SW_WAR
	.align		4
.L_115:
        /*0084*/ 	.byte	0x04, 0x36
        /*0086*/ 	.short	(.L_117 - .L_116)
.L_116:
        /*0088*/ 	.word	0x00000008
.L_117:


//--------------------- .nv.callgraph             --------------------------
	.section	.nv.callgraph,"",@"SHT_CUDA_CALLGRAPH"
	.align	4
	.sectionentsize	8
	.align		4
        /*0000*/ 	.word	0x00000000
	.align		4
        /*0004*/ 	.word	0xffffffff
	.align		4
        /*0008*/ 	.word	0x00000000
	.align		4
        /*000c*/ 	.word	0xfffffffe
	.align		4
        /*0010*/ 	.word	0x00000000
	.align		4
        /*0014*/ 	.word	0xfffffffd
	.align		4
        /*0018*/ 	.word	0x00000000
	.align		4
        /*001c*/ 	.word	0xfffffffc


//--------------------- .text._ZN7resolve4cuda33hash_and_aggregate_chunked_kernelEPKlS2_PKfPfllil --------------------------
	.section	.text._ZN7resolve4cuda33hash_and_aggregate_chunked_kernelEPKlS2_PKfPfllil,"ax",@progbits
	.align	128
        .global         _ZN7resolve4cuda33hash_and_aggregate_chunked_kernelEPKlS2_PKfPfllil
        .type           _ZN7resolve4cuda33hash_and_aggregate_chunked_kernelEPKlS2_PKfPfllil,@function
        .size           _ZN7resolve4cuda33hash_and_aggregate_chunked_kernelEPKlS2_PKfPfllil,(.L_x_68 - _ZN7resolve4cuda33hash_and_aggregate_chunked_kernelEPKlS2_PKfPfllil)
        .other          _ZN7resolve4cuda33hash_and_aggregate_chunked_kernelEPKlS2_PKfPfllil,@"STO_CUDA_ENTRY STV_DEFAULT"
_ZN7resolve4cuda33hash_and_aggregate_chunked_kernelEPKlS2_PKfPfllil:
.text._ZN7resolve4cuda33hash_and_aggregate_chunked_kernelEPKlS2_PKfPfllil:
[----:B------:R-:W-:Y:S08]  /*0000*/  LDC R1, c[0x0][0x37c] ;  /* 0x0000df00ff017b82 */ /* 0x000ff00000000800 */
[----:B------:R-:W0:Y:S08]  /*0010*/  S2UR UR4, SR_CTAID.X ;  /* 0x00000000000479c3 */ /* 0x000e300000002500 */
[----:B------:R-:W0:Y:S08]  /*0020*/  LDC.64 R12, c[0x0][0x3b8] ;  /* 0x0000ee00ff0c7b82 */ /* 0x000e300000000a00 */
[----:B------:R-:W1:Y:S01]  /*0030*/  LDC.64 R4, c[0x0][0x3a0] ;  /* 0x0000e800ff047b82 */ /* 0x000e620000000a00 */
[----:B0-----:R-:W-:-:S04]  /*0040*/  IMAD.WIDE.U32 R6, R12, UR4, RZ ;  /* 0x000000040c067c25 */ /* 0x001fc8000f8e00ff */
[----:B------:R-:W-:Y:S01]  /*0050*/  IMAD R10, R13, UR4, R7 ;  /* 0x000000040d0a7c24 */ /* 0x000fe2000f8e0207 */
[----:B-1----:R-:W-:-:S04]  /*0060*/  ISETP.GE.U32.AND P0, PT, R6, R4, PT ;  /* 0x000000040600720c */ /* 0x002fc80003f06070 */
[----:B------:R-:W-:-:S13]  /*0070*/  ISETP.GE.AND.EX P0, PT, R10, R5, PT, P0 ;  /* 0x000000050a00720c */ /* 0x000fda0003f06300 */
[----:B------:R-:W-:Y:S05]  /*0080*/  @P0 EXIT ;  /* 0x000000000000094d */ /* 0x000fea0003800000 */
[----:B------:R-:W0:Y:S01]  /*0090*/  S2R R0, SR_TID.X ;  /* 0x0000000000007919 */ /* 0x000e220000002100 */
[----:B------:R-:W1:Y:S01]  /*00a0*/  LDCU UR4, c[0x0][0x3b0] ;  /* 0x00007600ff0477ac */ /* 0x000e620008000800 */
[----:B------:R-:W2:Y:S01]  /*00b0*/  LDC.64 R14, c[0x0][0x380] ;  /* 0x0000e000ff0e7b82 */ /* 0x000ea20000000a00 */
[----:B------:R-:W-:Y:S01]  /*00c0*/  BSSY.RECONVERGENT B0, `(.L_x_0) ;  /* 0x0000011000007945 */ /* 0x000fe20003800200 */
[----:B------:R-:W3:Y:S01]  /*00d0*/  LDCU.64 UR8, c[0x0][0x358] ;  /* 0x00006b00ff0877ac */ /* 0x000ee20008000a00 */
[----:B-1----:R-:W-:Y:S01]  /*00e0*/  IMAD.U32 R3, RZ, RZ, UR4 ;  /* 0x00000004ff037e24 */ /* 0x002fe2000f8e00ff */
[----:B--2---:R-:W-:-:S04]  /*00f0*/  LEA R14, P1, R6, R14, 0x3 ;  /* 0x0000000e060e7211 */ /* 0x004fc800078218ff */
[----:B------:R-:W-:Y:S02]  /*0100*/  LEA.HI.X R15, R6, R15, R10, 0x3, P1 ;  /* 0x0000000f060f7211 */ /* 0x000fe400008f1c0a */
[----:B0-----:R-:W-:-:S13]  /*0110*/  ISETP.GE.AND P0, PT, R0, R3, PT ;  /* 0x000000030000720c */ /* 0x001fda0003f06270 */
[----:B---3--:R-:W-:Y:S05]  /*0120*/  @P0 BRA `(.L_x_1) ;  /* 0x0000000000280947 */ /* 0x008fea0003800000 */
[----:B------:R-:W0:Y:S01]  /*0130*/  S2R R9, SR_CgaCtaId ;  /* 0x0000000000097919 */ /* 0x000e220000008800 */
[----:B------:R-:W1:Y:S01]  /*0140*/  LDC R11, c[0x0][0x360] ;  /* 0x0000d800ff0b7b82 */ /* 0x000e620000000800 */
[----:B------:R-:W-:Y:S01]  /*0150*/  MOV R2, 0x400 ;  /* 0x0000040000027802 */ /* 0x000fe20000000f00 */
[----:B------:R-:W-:-:S03]  /*0160*/  IMAD.MOV.U32 R8, RZ, RZ, R0 ;  /* 0x000000ffff087224 */ /* 0x000fc600078e0000 */
[----:B0-----:R-:W-:-:S07]  /*0170*/  LEA R2, R9, R2, 0x18 ;  /* 0x0000000209027211 */ /* 0x001fce00078ec0ff */
.L_x_2:
[----:B------:R-:W-:Y:S02]  /*0180*/  IMAD R9, R8, 0x4, R2 ;  /* 0x0000000408097824 */ /* 0x000fe400078e0202 */
[----:B-1----:R-:W-:-:S03]  /*0190*/  IMAD.IADD R8, R11, 0x1, R8 ;  /* 0x000000010b087824 */ /* 0x002fc600078e0208 */
[----:B------:R0:W-:Y:S02]  /*01a0*/  STS [R9], RZ ;  /* 0x000000ff09007388 */ /* 0x0001e40000000800 */
[----:B------:R-:W-:-:S13]  /*01b0*/  ISETP.GE.AND P0, PT, R8, R3, PT ;  /* 0x000000030800720c */ /* 0x000fda0003f06270 */
[----:B0-----:R-:W-:Y:S05]  /*01c0*/  @!P0 BRA `(.L_x_2) ;  /* 0xfffffffc00ec8947 */ /* 0x001fea000383ffff */
.L_x_1:
[----:B------:R-:W-:Y:S05]  /*01d0*/  BSYNC.RECONVERGENT B0 ;  /* 0x0000000000007941 */ /* 0x000fea0003800200 */
.L_x_0:
[----:B------:R-:W-:Y:S06]  /*01e0*/  BAR.SYNC.DEFER_BLOCKING 0x0 ;  /* 0x0000000000007b1d */ /* 0x000fec0000010000 */
[----:B------:R-:W5:Y:S01]  /*01f0*/  LDG.E.64 R14, desc[UR8][R14.64] ;  /* 0x000000080e0e7981 */ /* 0x000f62000c1e1b00 */
[----:B------:R-:W-:Y:S01]  /*0200*/  IADD3 R9, P0, PT, R6, R12, RZ ;  /* 0x0000000c06097210 */ /* 0x000fe20007f1e0ff */
[----:B------:R-:W-:Y:S01]  /*0210*/  BSSY.RECONVERGENT B0, `(.L_x_3) ;  /* 0x00001a9000007945 */ /* 0x000fe20003800200 */
[----:B------:R-:W-:-:S03]  /*0220*/  IADD3 R7, P1, PT, R0, R6, RZ ;  /* 0x0000000600077210 */ /* 0x000fc60007f3e0ff */
[----:B------:R-:W-:Y:S01]  /*0230*/  IMAD.X R8, R10, 0x1, R13, P0 ;  /* 0x000000010a087824 */ /* 0x000fe200000e060d */
[----:B------:R-:W-:-:S04]  /*0240*/  ISETP.LT.U32.AND P0, PT, R9, R4, PT ;  /* 0x000000040900720c */ /* 0x000fc80003f01070 */
[----:B------:R-:W-:-:S04]  /*0250*/  ISETP.LT.AND.EX P0, PT, R8, R5, PT, P0 ;  /* 0x000000050800720c */ /* 0x000fc80003f01300 */
[----:B------:R-:W-:Y:S02]  /*0260*/  SEL R2, R9, R4, P0 ;  /* 0x0000000409027207 */ /* 0x000fe40000000000 */
[----:B------:R-:W-:Y:S01]  /*0270*/  SEL R4, R8, R5, P0 ;  /* 0x0000000508047207 */ /* 0x000fe20000000000 */
[----:B------:R-:W-:Y:S01]  /*0280*/  IMAD.X R8, RZ, RZ, R10, P1 ;  /* 0x000000ffff087224 */ /* 0x000fe200008e060a */
[----:B------:R-:W-:-:S04]  /*0290*/  ISETP.GE.U32.AND P0, PT, R7, R2, PT ;  /* 0x000000020700720c */ /* 0x000fc80003f06070 */
[----:B------:R-:W-:-:S13]  /*02a0*/  ISETP.GE.AND.EX P0, PT, R8, R4, PT, P0 ;  /* 0x000000040800720c */ /* 0x000fda0003f06300 */
[----:B------:R-:W-:Y:S05]  /*02b0*/  @P0 BRA `(.L_x_4) ;  /* 0x0000001800780947 */ /* 0x000fea0003800000 */
[----:B------:R-:W0:Y:S01]  /*02c0*/  LDC R6, c[0x0][0x360] ;  /* 0x0000d800ff067b82 */ /* 0x000e220000000800 */
[----:B------:R-:W-:Y:S01]  /*02d0*/  IMAD.MOV.U32 R5, RZ, RZ, R7 ;  /* 0x000000ffff057224 */ /* 0x000fe200078e0007 */
[----:B------:R-:W-:Y:S04]  /*02e0*/  BSSY.RECONVERGENT B1, `(.L_x_5) ;  /* 0x0000026000017945 */ /* 0x000fe80003800200 */
[----:B0-----:R-:W-:-:S04]  /*02f0*/  IADD3 R3, P1, PT, R6, R5, RZ ;  /* 0x0000000506037210 */ /* 0x001fc80007f3e0ff */
[----:B------:R-:W-:Y:S01]  /*0300*/  ISETP.GE.U32.AND P0, PT, R3, R2, PT ;  /* 0x000000020300720c */ /* 0x000fe20003f06070 */
[----:B------:R-:W-:Y:S01]  /*0310*/  IMAD.X R11, RZ, RZ, R8, P1 ;  /* 0x000000ffff0b7224 */ /* 0x000fe200008e0608 */
[----:B------:R-:W-:-:S04]  /*0320*/  ISETP.GT.U32.AND P1, PT, R2, R3, PT ;  /* 0x000000030200720c */ /* 0x000fc80003f24070 */
[----:B------:R-:W-:Y:S02]  /*0330*/  ISETP.GE.AND.EX P0, PT, R11, R4, PT, P0 ;  /* 0x000000040b00720c */ /* 0x000fe40003f06300 */
[----:B------:R-:W-:Y:S02]  /*0340*/  ISETP.GT.AND.EX P1, PT, R4, R11, PT, P1 ;  /* 0x0000000b0400720c */ /* 0x000fe40003f24310 */
[----:B------:R-:W-:Y:S02]  /*0350*/  SEL R9, RZ, 0x1, P0 ;  /* 0x00000001ff097807 */ /* 0x000fe40000000000 */
[----:B------:R-:W-:Y:S02]  /*0360*/  SEL R10, R2, R3, P1 ;  /* 0x00000003020a7207 */ /* 0x000fe40000800000 */
[----:B------:R-:W-:Y:S02]  /*0370*/  SEL R7, R4, R11, P1 ;  /* 0x0000000b04077207 */ /* 0x000fe40000800000 */
[----:B------:R-:W-:-:S04]  /*0380*/  IADD3 R3, P0, P1, R10, -R3, -R9 ;  /* 0x800000030a037210 */ /* 0x000fc8000791e809 */
[----:B------:R-:W-:-:S04]  /*0390*/  IADD3.X R7, PT, PT, R7, -0x1, ~R11, P0, P1 ;  /* 0xffffffff07077810 */ /* 0x000fc800007e2c0b */
[----:B------:R-:W-:-:S13]  /*03a0*/  ISETP.NE.U32.AND P0, PT, R7, RZ, PT ;  /* 0x000000ff0700720c */ /* 0x000fda0003f05070 */
[----:B------:R-:W-:Y:S05]  /*03b0*/  @P0 BRA `(.L_x_6) ;  /* 0x0000000000500947 */ /* 0x000fea0003800000 */
[----:B------:R-:W0:Y:S01]  /*03c0*/  I2F.U32.RP R7, R6 ;  /* 0x0000000600077306 */ /* 0x000e220000209000 */
[----:B------:R-:W-:-:S07]  /*03d0*/  ISETP.NE.U32.AND P2, PT, R6, RZ, PT ;  /* 0x000000ff0600720c */ /* 0x000fce0003f45070 */
[----:B0-----:R-:W0:Y:S02]  /*03e0*/  MUFU.RCP R7, R7 ;  /* 0x0000000700077308 */ /* 0x001e240000001000 */
[----:B0-----:R-:W-:-:S06]  /*03f0*/  VIADD R10, R7, 0xffffffe ;  /* 0x0ffffffe070a7836 */ /* 0x001fcc0000000000 */
[----:B------:R0:W1:Y:S02]  /*0400*/  F2I.FTZ.U32.TRUNC.NTZ R11, R10 ;  /* 0x0000000a000b7305 */ /* 0x000064000021f000 */
[----:B0-----:R-:W-:Y:S02]  /*0410*/  IMAD.MOV.U32 R10, RZ, RZ, RZ ;  /* 0x000000ffff0a7224 */ /* 0x001fe400078e00ff */
[----:B-1----:R-:W-:-:S04]  /*0420*/  IMAD.MOV R13, RZ, RZ, -R11 ;  /* 0x000000ffff0d7224 */ /* 0x002fc800078e0a0b */
[----:B------:R-:W-:-:S04]  /*0430*/  IMAD R13, R13, R6, RZ ;  /* 0x000000060d0d7224 */ /* 0x000fc800078e02ff */
[----:B------:R-:W-:-:S06]  /*0440*/  IMAD.HI.U32 R12, R11, R13, R10 ;  /* 0x0000000d0b0c7227 */ /* 0x000fcc00078e000a */
[----:B------:R-:W-:-:S04]  /*0450*/  IMAD.HI.U32 R10, R12, R3, RZ ;  /* 0x000000030c0a7227 */ /* 0x000fc800078e00ff */
[----:B------:R-:W-:-:S04]  /*0460*/  IMAD.MOV R11, RZ, RZ, -R10 ;  /* 0x000000ffff0b7224 */ /* 0x000fc800078e0a0a */
[----:B------:R-:W-:Y:S02]  /*0470*/  IMAD R3, R6, R11, R3 ;  /* 0x0000000b06037224 */ /* 0x000fe400078e0203 */
[----:B------:R-:W-:-:S03]  /*0480*/  IMAD.MOV.U32 R11, RZ, RZ, RZ ;  /* 0x000000ffff0b7224 */ /* 0x000fc600078e00ff */
[----:B------:R-:W-:-:S13]  /*0490*/  ISETP.GE.U32.AND P0, PT, R3, R6, PT ;  /* 0x000000060300720c */ /* 0x000fda0003f06070 */
[----:B------:R-:W-:Y:S02]  /*04a0*/  @P0 IMAD.IADD R3, R3, 0x1, -R6 ;  /* 0x0000000103030824 */ /* 0x000fe400078e0a06 */
[----:B------:R-:W-:-:S03]  /*04b0*/  @P0 VIADD R10, R10, 0x1 ;  /* 0x000000010a0a0836 */ /* 0x000fc60000000000 */
[----:B------:R-:W-:-:S13]  /*04c0*/  ISETP.GE.U32.AND P1, PT, R3, R6, PT ;  /* 0x000000060300720c */ /* 0x000fda0003f26070 */
[----:B------:R-:W-:Y:S01]  /*04d0*/  @P1 VIADD R10, R10, 0x1 ;  /* 0x000000010a0a1836 */ /* 0x000fe20000000000 */
[----:B------:R-:W-:Y:S01]  /*04e0*/  @!P2 LOP3.LUT R10, RZ, R6, RZ, 0x33, !PT ;  /* 0x00000006ff0aa212 */ /* 0x000fe200078e33ff */
[----:B------:R-:W-:Y:S06]  /*04f0*/  BRA `(.L_x_7) ;  /* 0x0000000000107947 */ /* 0x000fec0003800000 */
.L_x_6:
[----:B------:R-:W-:-:S07]  /*0500*/  MOV R10, 0x520 ;  /* 0x00000520000a7802 */ /* 0x000fce0000000f00 */
[----:B-----5:R-:W-:Y:S05]  /*0510*/  CALL.REL.NOINC `($__internal_0_$__cuda_sm20_div_u64) ;  /* 0x0000001800587944 */ /* 0x020fea0003c00000 */
[----:B------:R-:W-:Y:S02]  /*0520*/  IMAD.MOV.U32 R10, RZ, RZ, R3 ;  /* 0x000000ffff0a7224 */ /* 0x000fe400078e0003 */
[----:B------:R-:W-:-:S07]  /*0530*/  IMAD.MOV.U32 R11, RZ, RZ, R12 ;  /* 0x000000ffff0b7224 */ /* 0x000fce00078e000c */
.L_x_7:
[----:B------:R-:W-:Y:S05]  /*0540*/  BSYNC.RECONVERGENT B1 ;  /* 0x0000000000017941 */ /* 0x000fea0003800200 */
.L_x_5:
[----:B------:R-:W-:Y:S01]  /*0550*/  IADD3 R9, P1, PT, R10, R9, RZ ;  /* 0x000000090a097210 */ /* 0x000fe20007f3e0ff */
[----:B------:R-:W0:Y:S01]  /*0560*/  LDCU UR4, c[0x0][0x3b0] ;  /* 0x00007600ff0477ac */ /* 0x000e220008000800 */
[----:B------:R-:W-:Y:S02]  /*0570*/  BSSY.RECONVERGENT B1, `(.L_x_8) ;  /* 0x0000063000017945 */ /* 0x000fe40003800200 */
[----:B------:R-:W-:Y:S01]  /*0580*/  LOP3.LUT R3, R9, 0x3, RZ, 0xc0, !PT ;  /* 0x0000000309037812 */ /* 0x000fe200078ec0ff */
[----:B------:R-:W-:-:S03]  /*0590*/  IMAD.X R10, RZ, RZ, R11, P1 ;  /* 0x000000ffff0a7224 */ /* 0x000fc600008e060b */
[----:B------:R-:W-:-:S04]  /*05a0*/  ISETP.NE.U32.AND P0, PT, R3, 0x3, PT ;  /* 0x000000030300780c */ /* 0x000fc80003f05070 */
[----:B------:R-:W-:Y:S01]  /*05b0*/  ISETP.NE.AND.EX P0, PT, RZ, RZ, PT, P0 ;  /* 0x000000ffff00720c */ /* 0x000fe20003f05300 */
[----:B0-----:R-:W-:-:S05]  /*05c0*/  IMAD.U32 R3, RZ, RZ, UR4 ;  /* 0x00000004ff037e24 */ /* 0x001fca000f8e00ff */
[----:B------:R-:W-:-:S07]  /*05d0*/  SHF.R.S32.HI R7, RZ, 0x1f, R3 ;  /* 0x0000001fff077819 */ /* 0x000fce0000011403 */
[----:B------:R-:W-:Y:S05]  /*05e0*/  @!P0 BRA `(.L_x_9) ;  /* 0x00000004006c8947 */ /* 0x000fea0003800000 */
[-C--:B------:R-:W-:Y:S01]  /*05f0*/  IABS R11, R3.reuse ;  /* 0x00000003000b7213 */ /* 0x080fe20000000000 */
[----:B------:R-:W0:Y:S01]  /*0600*/  S2R R20, SR_CgaCtaId ;  /* 0x0000000000147919 */ /* 0x000e220000008800 */
[----:B------:R-:W1:Y:S01]  /*0610*/  LDCU.64 UR4, c[0x0][0x390] ;  /* 0x00007200ff0477ac */ /* 0x000e620008000a00 */
[----:B------:R-:W-:Y:S01]  /*0620*/  VIADD R26, R9, 0x1 ;  /* 0x00000001091a7836 */ /* 0x000fe20000000000 */
[----:B------:R-:W2:Y:S01]  /*0630*/  I2F.RP R16, R11 ;  /* 0x0000000b00107306 */ /* 0x000ea20000209400 */
[----:B------:R-:W-:Y:S01]  /*0640*/  MOV R13, 0x400 ;  /* 0x00000400000d7802 */ /* 0x000fe20000000f00 */
[----:B------:R-:W-:Y:S01]  /*0650*/  IMAD.SHL.U32 R27, R5, 0x8, RZ ;  /* 0x00000008051b7824 */ /* 0x000fe200078e00ff */
[----:B------:R-:W-:Y:S01]  /*0660*/  ISETP.NE.AND P2, PT, R3, RZ, PT ;  /* 0x000000ff0300720c */ /* 0x000fe20003f45270 */
[----:B------:R-:W-:Y:S01]  /*0670*/  IMAD.MOV.U32 R28, RZ, RZ, RZ ;  /* 0x000000ffff1c7224 */ /* 0x000fe200078e00ff */
[----:B------:R-:W-:Y:S02]  /*0680*/  LOP3.LUT R24, RZ, R3, RZ, 0x33, !PT ;  /* 0x00000003ff187212 */ /* 0x000fe400078e33ff */
[----:B------:R-:W-:-:S02]  /*0690*/  SHF.L.U64.HI R25, R5, 0x3, R8 ;  /* 0x0000000305197819 */ /* 0x000fc40000010208 */
[----:B------:R-:W-:Y:S01]  /*06a0*/  LOP3.LUT R26, R26, 0x3, RZ, 0xc0, !PT ;  /* 0x000000031a1a7812 */ /* 0x000fe200078ec0ff */
[----:B--2---:R-:W2:Y:S01]  /*06b0*/  MUFU.RCP R16, R16 ;  /* 0x0000001000107308 */ /* 0x004ea20000001000 */
[----:B-1----:R-:W-:-:S04]  /*06c0*/  LEA R12, P0, R5, UR4, 0x2 ;  /* 0x00000004050c7c11 */ /* 0x002fc8000f8010ff */
[----:B------:R-:W-:Y:S02]  /*06d0*/  LEA.HI.X R17, R5, UR5, R8, 0x2, P0 ;  /* 0x0000000505117c11 */ /* 0x000fe400080f1408 */
[----:B0-----:R-:W-:Y:S01]  /*06e0*/  LEA R13, R20, R13, 0x18 ;  /* 0x0000000d140d7211 */ /* 0x001fe200078ec0ff */
[----:B--2---:R-:W-:-:S04]  /*06f0*/  VIADD R18, R16, 0xffffffe ;  /* 0x0ffffffe10127836 */ /* 0x004fc80000000000 */
[----:B------:R0:W1:Y:S02]  /*0700*/  F2I.FTZ.U32.TRUNC.NTZ R19, R18 ;  /* 0x0000001200137305 */ /* 0x000064000021f000 */
[----:B0-----:R-:W-:Y:S02]  /*0710*/  IMAD.MOV.U32 R18, RZ, RZ, RZ ;  /* 0x000000ffff127224 */ /* 0x001fe400078e00ff */
[----:B-1----:R-:W-:-:S04]  /*0720*/  IMAD.MOV R22, RZ, RZ, -R19 ;  /* 0x000000ffff167224 */ /* 0x002fc800078e0a13 */
[----:B------:R-:W-:-:S04]  /*0730*/  IMAD R21, R22, R11, RZ ;  /* 0x0000000b16157224 */ /* 0x000fc800078e02ff */
[----:B------:R-:W-:-:S07]  /*0740*/  IMAD.HI.U32 R16, R19, R21, R18 ;  /* 0x0000001513107227 */ /* 0x000fce00078e0012 */
.L_x_14:
[----:B0-----:R-:W0:Y:S02]  /*0750*/  LDCU.128 UR4, c[0x0][0x380] ;  /* 0x00007000ff0477ac */ /* 0x001e240008000c00 */
[----:B0-----:R-:W-:-:S04]  /*0760*/  IADD3 R22, P0, PT, R27, UR6, RZ ;  /* 0x000000061b167c10 */ /* 0x001fc8000ff1e0ff */
[----:B------:R-:W-:-:S05]  /*0770*/  IADD3.X R23, PT, PT, R25, UR7, RZ, P0, !PT ;  /* 0x0000000719177c10 */ /* 0x000fca00087fe4ff */
[----:B------:R0:W2:Y:S01]  /*0780*/  LDG.E.64 R20, desc[UR8][R22.64] ;  /* 0x0000000816147981 */ /* 0x0000a2000c1e1b00 */
[----:B------:R-:W-:Y:S01]  /*0790*/  IADD3 R18, P0, PT, R27, UR4, RZ ;  /* 0x000000041b127c10 */ /* 0x000fe2000ff1e0ff */
[----:B------:R-:W1:Y:S03]  /*07a0*/  LDCU UR4, c[0x0][0x3b0] ;  /* 0x00007600ff0477ac */ /* 0x000e660008000800 */
[----:B------:R-:W-:-:S06]  /*07b0*/  IADD3.X R19, PT, PT, R25, UR5, RZ, P0, !PT ;  /* 0x0000000519137c10 */ /* 0x000fcc00087fe4ff */
[----:B------:R-:W3:Y:S01]  /*07c0*/  LDG.E.64 R18, desc[UR8][R18.64] ;  /* 0x0000000812127981 */ /* 0x000ee2000c1e1b00 */
[----:B0-----:R-:W-:Y:S02]  /*07d0*/  IMAD.MOV.U32 R22, RZ, RZ, R12 ;  /* 0x000000ffff167224 */ /* 0x001fe400078e000c */
[----:B------:R-:W-:-:S05]  /*07e0*/  IMAD.MOV.U32 R23, RZ, RZ, R17 ;  /* 0x000000ffff177224 */ /* 0x000fca00078e0011 */
[----:B------:R0:W4:Y:S01]  /*07f0*/  LDG.E R29, desc[UR8][R22.64] ;  /* 0x00000008161d7981 */ /* 0x000122000c1e1900 */
[----:B------:R-:W-:Y:S01]  /*0800*/  BSSY.RECONVERGENT B2, `(.L_x_10) ;  /* 0x0000032000027945 */ /* 0x000fe20003800200 */
[----:B--2---:R-:W-:Y:S01]  /*0810*/  SHF.R.U32.HI R3, RZ, 0x1, R21 ;  /* 0x00000001ff037819 */ /* 0x004fe20000011615 */
[----:B------:R-:W-:-:S03]  /*0820*/  IMAD R21, R21, -0x12aa7333, RZ ;  /* 0xed558ccd15157824 */ /* 0x000fc600078e02ff */
[----:B------:R-:W-:-:S05]  /*0830*/  LOP3.LUT R20, R3, R20, RZ, 0x3c, !PT ;  /* 0x0000001403147212 */ /* 0x000fca00078e3cff */
[C---:B------:R-:W-:Y:S02]  /*0840*/  IMAD R3, R20.reuse, -0xae5029, R21 ;  /* 0xff51afd714037824 */ /* 0x040fe400078e0215 */
[----:B------:R-:W-:Y:S01]  /*0850*/  IMAD.WIDE.U32 R20, R20, -0x12aa7333, RZ ;  /* 0xed558ccd14147825 */ /* 0x000fe200078e00ff */
[----:B---3-5:R-:W-:-:S03]  /*0860*/  ISETP.NE.U32.AND P1, PT, R18, R14, PT ;  /* 0x0000000e1200720c */ /* 0x028fc60003f25070 */
[----:B------:R-:W-:Y:S01]  /*0870*/  IMAD.IADD R21, R21, 0x1, R3 ;  /* 0x0000000115157824 */ /* 0x000fe200078e0203 */
[----:B------:R-:W-:-:S04]  /*0880*/  ISETP.NE.AND.EX P1, PT, R19, R15, PT, P1 ;  /* 0x0000000f1300720c */ /* 0x000fc80003f25310 */
[----:B------:R-:W-:Y:S01]  /*0890*/  SHF.R.U32.HI R3, RZ, 0x1, R21 ;  /* 0x00000001ff037819 */ /* 0x000fe20000011615 */
[----:B------:R-:W-:-:S03]  /*08a0*/  IMAD R21, R21, 0x1a85ec53, RZ ;  /* 0x1a85ec5315157824 */ /* 0x000fc600078e02ff */
[----:B------:R-:W-:-:S05]  /*08b0*/  LOP3.LUT R20, R3, R20, RZ, 0x3c, !PT ;  /* 0x0000001403147212 */ /* 0x000fca00078e3cff */
[C---:B------:R-:W-:Y:S02]  /*08c0*/  IMAD R3, R20.reuse, -0x3b314602, R21 ;  /* 0xc4ceb9fe14037824 */ /* 0x040fe400078e0215 */
[----:B------:R-:W-:-:S04]  /*08d0*/  IMAD.WIDE.U32 R20, R20, 0x1a85ec53, RZ ;  /* 0x1a85ec5314147825 */ /* 0x000fc800078e00ff */
[----:B------:R-:W-:-:S05]  /*08e0*/  IMAD.IADD R3, R21, 0x1, R3 ;  /* 0x0000000115037824 */ /* 0x000fca00078e0203 */
[----:B------:R-:W-:-:S04]  /*08f0*/  SHF.R.U32.HI R3, RZ, 0x1, R3 ;  /* 0x00000001ff037819 */ /* 0x000fc80000011603 */
[----:B------:R-:W-:Y:S01]  /*0900*/  LOP3.LUT R20, R3, R20, RZ, 0x3c, !PT ;  /* 0x0000001403147212 */ /* 0x000fe200078e3cff */
[----:B-1----:R-:W-:-:S03]  /*0910*/  IMAD.U32 R3, RZ, RZ, UR4 ;  /* 0x00000004ff037e24 */ /* 0x002fc6000f8e00ff */
[----:B0-----:R-:W-:Y:S02]  /*0920*/  IABS R23, R20 ;  /* 0x0000001400177213 */ /* 0x001fe40000000000 */
[----:B------:R-:W-:Y:S02]  /*0930*/  IABS R31, R3 ;  /* 0x00000003001f7213 */ /* 0x000fe40000000000 */
[----:B------:R-:W-:Y:S01]  /*0940*/  ISETP.GE.AND P3, PT, R20, RZ, PT ;  /* 0x000000ff1400720c */ /* 0x000fe20003f66270 */
[----:B------:R-:W-:-:S03]  /*0950*/  IMAD.HI.U32 R21, R16, R23, RZ ;  /* 0x0000001710157227 */ /* 0x000fc600078e00ff */
[----:B----4-:R-:W-:Y:S01]  /*0960*/  FSEL R29, -R29, R29, !P3 ;  /* 0x0000001d1d1d7208 */ /* 0x010fe20005800100 */
[----:B------:R-:W-:-:S04]  /*0970*/  IMAD.MOV R22, RZ, RZ, -R21 ;  /* 0x000000ffff167224 */ /* 0x000fc800078e0a15 */
[----:B------:R-:W-:-:S05]  /*0980*/  IMAD R22, R31, R22, R23 ;  /* 0x000000161f167224 */ /* 0x000fca00078e0217 */
[----:B------:R-:W-:-:S13]  /*0990*/  ISETP.GT.U32.AND P0, PT, R11, R22, PT ;  /* 0x000000160b00720c */ /* 0x000fda0003f04070 */
[----:B------:R-:W-:Y:S01]  /*09a0*/  @!P0 IMAD.IADD R22, R22, 0x1, -R31 ;  /* 0x0000000116168824 */ /* 0x000fe200078e0a1f */
[----:B------:R-:W-:-:S04]  /*09b0*/  IADD3 R26, P0, PT, R26, -0x1, RZ ;  /* 0xffffffff1a1a7810 */ /* 0x000fc80007f1e0ff */
[----:B------:R-:W-:Y:S02]  /*09c0*/  ISETP.GT.U32.AND P4, PT, R11, R22, PT ;  /* 0x000000160b00720c */ /* 0x000fe40003f84070 */
[----:B------:R-:W-:Y:S02]  /*09d0*/  IADD3.X R28, PT, PT, R28, -0x1, RZ, P0, !PT ;  /* 0xffffffff1c1c7810 */ /* 0x000fe400007fe4ff */
[----:B------:R-:W-:-:S04]  /*09e0*/  ISETP.NE.U32.AND P0, PT, R26, RZ, PT ;  /* 0x000000ff1a00720c */ /* 0x000fc80003f05070 */
[----:B------:R-:W-:-:S05]  /*09f0*/  ISETP.NE.AND.EX P0, PT, R28, RZ, PT, P0 ;  /* 0x000000ff1c00720c */ /* 0x000fca0003f05300 */
[----:B------:R-:W-:-:S05]  /*0a00*/  @!P4 IMAD.IADD R22, R22, 0x1, -R31 ;  /* 0x000000011616c824 */ /* 0x000fca00078e0a1f */
[----:B------:R-:W-:Y:S01]  /*0a10*/  SEL R20, R24, R22, !P2 ;  /* 0x0000001618147207 */ /* 0x000fe20005000000 */
[----:B------:R-:W-:Y:S06]  /*0a20*/  @!P1 BRA `(.L_x_11) ;  /* 0x0000000000289947 */ /* 0x000fec0003800000 */
[----:B------:R-:W0:Y:S01]  /*0a30*/  LDCU.64 UR4, c[0x0][0x398] ;  /* 0x00007300ff0477ac */ /* 0x000e220008000a00 */
[----:B------:R-:W-:Y:S02]  /*0a40*/  IMAD R19, R19, R3, RZ ;  /* 0x0000000313137224 */ /* 0x000fe400078e02ff */
[----:B------:R-:W-:Y:S02]  /*0a50*/  IMAD.MOV.U32 R21, RZ, RZ, RZ ;  /* 0x000000ffff157224 */ /* 0x000fe400078e00ff */
[C---:B------:R-:W-:Y:S02]  /*0a60*/  IMAD R19, R18.reuse, R7, R19 ;  /* 0x0000000712137224 */ /* 0x040fe400078e0213 */
[----:B------:R-:W-:-:S04]  /*0a70*/  IMAD.WIDE.U32 R20, R18, R3, R20 ;  /* 0x0000000312147225 */ /* 0x000fc800078e0014 */
[----:B------:R-:W-:Y:S01]  /*0a80*/  IMAD.IADD R19, R21, 0x1, R19 ;  /* 0x0000000115137824 */ /* 0x000fe200078e0213 */
[----:B0-----:R-:W-:-:S04]  /*0a90*/  LEA R18, P1, R20, UR4, 0x2 ;  /* 0x0000000414127c11 */ /* 0x001fc8000f8210ff */
[----:B------:R-:W-:-:S05]  /*0aa0*/  LEA.HI.X R19, R20, UR5, R19, 0x2, P1 ;  /* 0x0000000514137c11 */ /* 0x000fca00088f1413 */
[----:B------:R0:W-:Y:S01]  /*0ab0*/  REDG.E.ADD.F32.FTZ.RN.STRONG.GPU desc[UR8][R18.64], R29 ;  /* 0x0000001d120079a6 */ /* 0x0001e2000c12f308 */
[----:B------:R-:W-:Y:S05]  /*0ac0*/  BRA `(.L_x_12) ;  /* 0x0000000000147947 */ /* 0x000fea0003800000 */
.L_x_11:
[----:B------:R-:W-:-:S07]  /*0ad0*/  IMAD R20, R20, 0x4, R13 ;  /* 0x0000000414147824 */ /* 0x000fce00078e020d */
.L_x_13:
[----:B------:R-:W0:Y:S02]  /*0ae0*/  LDS R18, [R20] ;  /* 0x0000000014127984 */ /* 0x000e240000000800 */
[----:B0-----:R-:W-:-:S05]  /*0af0*/  FADD R19, R29, R18 ;  /* 0x000000121d137221 */ /* 0x001fca0000000000 */
[----:B------:R-:W0:Y:S02]  /*0b00*/  ATOMS.CAST.SPIN P1, [R20], R18, R19 ;  /* 0x000000121400758d */ /* 0x000e240001820013 */
[----:B0-----:R-:W-:Y:S05]  /*0b10*/  @!P1 BRA `(.L_x_13) ;  /* 0xfffffffc00f09947 */ /* 0x001fea000383ffff */
.L_x_12:
[----:B------:R-:W-:Y:S05]  /*0b20*/  BSYNC.RECONVERGENT B2 ;  /* 0x0000000000027941 */ /* 0x000fea0003800200 */
.L_x_10:
[C---:B------:R-:W-:Y:S02]  /*0b30*/  IADD3 R5, P1, PT, R6.reuse, R5, RZ ;  /* 0x0000000506057210 */ /* 0x040fe40007f3e0ff */
[C---:B------:R-:W-:Y:S02]  /*0b40*/  LEA R12, P3, R6.reuse, R12, 0x2 ;  /* 0x0000000c060c7211 */ /* 0x040fe400078610ff */
[C---:B------:R-:W-:Y:S02]  /*0b50*/  LEA R27, P4, R6.reuse, R27, 0x3 ;  /* 0x0000001b061b7211 */ /* 0x040fe400078818ff */
[----:B------:R-:W-:Y:S02]  /*0b60*/  IADD3.X R8, PT, PT, RZ, R8, RZ, P1, !PT ;  /* 0x00000008ff087210 */ /* 0x000fe40000ffe4ff */
[C---:B------:R-:W-:Y:S02]  /*0b70*/  LEA.HI.X R17, R6.reuse, R17, RZ, 0x2, P3 ;  /* 0x0000001106117211 */ /* 0x040fe400018f14ff */
[----:B------:R-:W-:Y:S01]  /*0b80*/  LEA.HI.X R25, R6, R25, RZ, 0x3, P4 ;  /* 0x0000001906197211 */ /* 0x000fe200020f1cff */
[----:B------:R-:W-:Y:S06]  /*0b90*/  @P0 BRA `(.L_x_14) ;  /* 0xfffffff800ec0947 */ /* 0x000fec000383ffff */
.L_x_9:
[----:B------:R-:W-:Y:S05]  /*0ba0*/  BSYNC.RECONVERGENT B1 ;  /* 0x0000000000017941 */ /* 0x000fea0003800200 */
.L_x_8:
[----:B------:R-:W-:-:S04]  /*0bb0*/  ISETP.GE.U32.AND P0, PT, R9, 0x3, PT ;  /* 0x000000030900780c */ /* 0x000fc80003f06070 */
[----:B------:R-:W-:-:S13]  /*0bc0*/  ISETP.GE.U32.AND.EX P0, PT, R10, RZ, PT, P0 ;  /* 0x000000ff0a00720c */ /* 0x000fda0003f06100 */
[----:B------:R-:W-:Y:S05]  /*0bd0*/  @!P0 BRA `(.L_x_4) ;  /* 0x0000001000308947 */ /* 0x000fea0003800000 */
[----:B------:R-:W-:Y:S01]  /*0be0*/  IABS R9, R3 ;  /* 0x0000000300097213 */ /* 0x000fe20000000000 */
[----:B------:R-:W1:Y:S01]  /*0bf0*/  S2UR UR5, SR_CgaCtaId ;  /* 0x00000000000579c3 */ /* 0x000e620000008800 */
[----:B------:R-:W-:Y:S01]  /*0c00*/  UMOV UR4, 0x400 ;  /* 0x0000040000047882 */ /* 0x000fe20000000000 */
[----:B------:R-:W-:Y:S01]  /*0c10*/  ISETP.NE.AND P1, PT, R3, RZ, PT ;  /* 0x000000ff0300720c */ /* 0x000fe20003f25270 */
[----:B------:R-:W2:Y:S08]  /*0c20*/  I2F.RP R12, R9 ;  /* 0x00000009000c7306 */ /* 0x000eb00000209400 */
[----:B--2---:R-:W2:Y:S01]  /*0c30*/  MUFU.RCP R12, R12 ;  /* 0x0000000c000c7308 */ /* 0x004ea20000001000 */
[----:B-1----:R-:W-:Y:S01]  /*0c40*/  ULEA UR4, UR5, UR4, 0x18 ;  /* 0x0000000405047291 */ /* 0x002fe2000f8ec0ff */
[----:B--2---:R-:W-:-:S05]  /*0c50*/  VIADD R13, R12, 0xffffffe ;  /* 0x0ffffffe0c0d7836 */ /* 0x004fca0000000000 */
[----:B------:R-:W-:Y:S01]  /*0c60*/  IMAD.U32 R12, RZ, RZ, UR4 ;  /* 0x00000004ff0c7e24 */ /* 0x000fe2000f8e00ff */
[----:B------:R-:W1:Y:S02]  /*0c70*/  F2I.FTZ.U32.TRUNC.NTZ R11, R13 ;  /* 0x0000000d000b7305 */ /* 0x000e64000021f000 */
[----:B-1----:R-:W-:-:S04]  /*0c80*/  IMAD.MOV R10, RZ, RZ, -R11 ;  /* 0x000000ffff0a7224 */ /* 0x002fc800078e0a0b */
[----:B------:R-:W-:Y:S02]  /*0c90*/  IMAD R17, R10, R9, RZ ;  /* 0x000000090a117224 */ /* 0x000fe400078e02ff */
[----:B------:R-:W-:-:S04]  /*0ca0*/  IMAD.MOV.U32 R10, RZ, RZ, RZ ;  /* 0x000000ffff0a7224 */ /* 0x000fc800078e00ff */
[----:B------:R-:W-:Y:S01]  /*0cb0*/  IMAD.HI.U32 R10, R11, R17, R10 ;  /* 0x000000110b0a7227 */ /* 0x000fe200078e000a */
[----:B------:R-:W-:-:S07]  /*0cc0*/  LOP3.LUT R11, RZ, R3, RZ, 0x33, !PT ;  /* 0x00000003ff0b7212 */ /* 0x000fce00078e33ff */
.L_x_32:
[----:B0-----:R-:W0:Y:S01]  /*0cd0*/  LDCU.128 UR4, c[0x0][0x380] ;  /* 0x00007000ff0477ac */ /* 0x001e220008000c00 */
[C---:B------:R-:W-:Y:S01]  /*0ce0*/  IMAD.SHL.U32 R16, R5.reuse, 0x8, RZ ;  /* 0x0000000805107824 */ /* 0x040fe200078e00ff */
[----:B------:R-:W-:-:S04]  /*0cf0*/  SHF.L.U64.HI R3, R5, 0x3, R8 ;  /* 0x0000000305037819 */ /* 0x000fc80000010208 */
[----:B0-----:R-:W-:-:S04]  /*0d00*/  IADD3 R18, P0, PT, R16, UR6, RZ ;  /* 0x0000000610127c10 */ /* 0x001fc8000ff1e0ff */
[C---:B------:R-:W-:Y:S01]  /*0d10*/  IADD3.X R19, PT, PT, R3.reuse, UR7, RZ, P0, !PT ;  /* 0x0000000703137c10 */ /* 0x040fe200087fe4ff */
[----:B------:R-:W0:Y:S04]  /*0d20*/  LDCU.64 UR6, c[0x0][0x390] ;  /* 0x00007200ff0677ac */ /* 0x000e280008000a00 */
[----:B------:R-:W2:Y:S01]  /*0d30*/  LDG.E.64 R24, desc[UR8][R18.64] ;  /* 0x0000000812187981 */ /* 0x000ea2000c1e1b00 */
[----:B------:R-:W-:Y:S01]  /*0d40*/  IADD3 R16, P0, PT, R16, UR4, RZ ;  /* 0x0000000410107c10 */ /* 0x000fe2000ff1e0ff */
[----:B------:R-:W1:Y:S03]  /*0d50*/  LDCU UR4, c[0x0][0x3b0] ;  /* 0x00007600ff0477ac */ /* 0x000e660008000800 */
[----:B------:R-:W-:-:S05]  /*0d60*/  IADD3.X R17, PT, PT, R3, UR5, RZ, P0, !PT ;  /* 0x0000000503117c10 */ /* 0x000fca00087fe4ff */
[----:B------:R-:W3:Y:S01]  /*0d70*/  LDG.E.64 R20, desc[UR8][R16.64] ;  /* 0x0000000810147981 */ /* 0x000ee2000c1e1b00 */
[----:B0-----:R-:W-:-:S04]  /*0d80*/  LEA R22, P0, R5, UR6, 0x2 ;  /* 0x0000000605167c11 */ /* 0x001fc8000f8010ff */
[----:B------:R-:W-:-:S05]  /*0d90*/  LEA.HI.X R23, R5, UR7, R8, 0x2, P0 ;  /* 0x0000000705177c11 */ /* 0x000fca00080f1408 */
[----:B------:R-:W4:Y:S01]  /*0da0*/  LDG.E R26, desc[UR8][R22.64] ;  /* 0x00000008161a7981 */ /* 0x000f22000c1e1900 */
[----:B------:R-:W-:Y:S01]  /*0db0*/  BSSY.RECONVERGENT B1, `(.L_x_15) ;  /* 0x0000030000017945 */ /* 0x000fe20003800200 */
[----:B--2---:R-:W-:Y:S01]  /*0dc0*/  SHF.R.U32.HI R3, RZ, 0x1, R25 ;  /* 0x00000001ff037819 */ /* 0x004fe20000011619 */
[----:B------:R-:W-:-:S03]  /*0dd0*/  IMAD R25, R25, -0x12aa7333, RZ ;  /* 0xed558ccd19197824 */ /* 0x000fc600078e02ff */
[----:B------:R-:W-:-:S05]  /*0de0*/  LOP3.LUT R24, R3, R24, RZ, 0x3c, !PT ;  /* 0x0000001803187212 */ /* 0x000fca00078e3cff */
[C---:B------:R-:W-:Y:S02]  /*0df0*/  IMAD R13, R24.reuse, -0xae5029, R25 ;  /* 0xff51afd7180d7824 */ /* 0x040fe400078e0219 */
[----:B------:R-:W-:-:S04]  /*0e00*/  IMAD.WIDE.U32 R24, R24, -0x12aa7333, RZ ;  /* 0xed558ccd18187825 */ /* 0x000fc800078e00ff */
[----:B------:R-:W-:-:S05]  /*0e10*/  IMAD.IADD R13, R25, 0x1, R13 ;  /* 0x00000001190d7824 */ /* 0x000fca00078e020d */
        /* <DEDUP_REMOVED lines=9> */
[----:B------:R-:W-:Y:S02]  /*0eb0*/  IABS R25, R24 ;  /* 0x0000001800197213 */ /* 0x000fe40000000000 */
[----:B------:R-:W-:-:S03]  /*0ec0*/  IABS R13, R3 ;  /* 0x00000003000d7213 */ /* 0x000fc60000000000 */
[----:B------:R-:W-:-:S04]  /*0ed0*/  IMAD.HI.U32 R10, R10, R25, RZ ;  /* 0x000000190a0a7227 */ /* 0x000fc800078e00ff */
[----:B------:R-:W-:-:S04]  /*0ee0*/  IMAD.MOV R10, RZ, RZ, -R10 ;  /* 0x000000ffff0a7224 */ /* 0x000fc800078e0a0a */
[----:B------:R-:W-:-:S05]  /*0ef0*/  IMAD R10, R13, R10, R25 ;  /* 0x0000000a0d0a7224 */ /* 0x000fca00078e0219 */
[----:B------:R-:W-:-:S13]  /*0f00*/  ISETP.GT.U32.AND P0, PT, R9, R10, PT ;  /* 0x0000000a0900720c */ /* 0x000fda0003f04070 */
[----:B------:R-:W-:Y:S01]  /*0f10*/  @!P0 IMAD.IADD R10, R10, 0x1, -R13 ;  /* 0x000000010a0a8824 */ /* 0x000fe200078e0a0d */
[----:B---3-5:R-:W-:-:S04]  /*0f20*/  ISETP.NE.U32.AND P0, PT, R20, R14, PT ;  /* 0x0000000e1400720c */ /* 0x028fc80003f05070 */
[----:B------:R-:W-:Y:S02]  /*0f30*/  ISETP.GT.U32.AND P2, PT, R9, R10, PT ;  /* 0x0000000a0900720c */ /* 0x000fe40003f44070 */
[----:B------:R-:W-:Y:S02]  /*0f40*/  ISETP.NE.AND.EX P0, PT, R21, R15, PT, P0 ;  /* 0x0000000f1500720c */ /* 0x000fe40003f05300 */
[----:B------:R-:W-:-:S04]  /*0f50*/  ISETP.GE.AND P3, PT, R24, RZ, PT ;  /* 0x000000ff1800720c */ /* 0x000fc80003f66270 */
[----:B----4-:R-:W-:-:S05]  /*0f60*/  FSEL R25, -R26, R26, !P3 ;  /* 0x0000001a1a197208 */ /* 0x010fca0005800100 */
[----:B------:R-:W-:-:S05]  /*0f70*/  @!P2 IMAD.IADD R10, R10, 0x1, -R13 ;  /* 0x000000010a0aa824 */ /* 0x000fca00078e0a0d */
[----:B------:R-:W-:Y:S01]  /*0f80*/  SEL R10, R11, R10, !P1 ;  /* 0x0000000a0b0a7207 */ /* 0x000fe20004800000 */
[----:B------:R-:W-:Y:S06]  /*0f90*/  @P0 BRA `(.L_x_16) ;  /* 0x0000000000200947 */ /* 0x000fec0003800000 */
[----:B------:R-:W-:Y:S01]  /*0fa0*/  BSSY.RECONVERGENT B2, `(.L_x_17) ;  /* 0x0000006000027945 */ /* 0x000fe20003800200 */
[----:B------:R-:W-:-:S07]  /*0fb0*/  IMAD R9, R10, 0x4, R12 ;  /* 0x000000040a097824 */ /* 0x000fce00078e020c */
.L_x_18:
[----:B------:R-:W0:Y:S02]  /*0fc0*/  LDS R10, [R9] ;  /* 0x00000000090a7984 */ /* 0x000e240000000800 */
[----:B0-----:R-:W-:-:S05]  /*0fd0*/  FADD R11, R25, R10 ;  /* 0x0000000a190b7221 */ /* 0x001fca0000000000 */
[----:B------:R-:W0:Y:S02]  /*0fe0*/  ATOMS.CAST.SPIN P0, [R9], R10, R11 ;  /* 0x0000000a0900758d */ /* 0x000e24000180000b */
[----:B0-----:R-:W-:Y:S05]  /*0ff0*/  @!P0 BRA `(.L_x_18) ;  /* 0xfffffffc00f08947 */ /* 0x001fea000383ffff */
[----:B------:R-:W-:Y:S05]  /*1000*/  BSYNC.RECONVERGENT B2 ;  /* 0x0000000000027941 */ /* 0x000fea0003800200 */
.L_x_17:
[----:B------:R-:W-:Y:S05]  /*1010*/  BRA `(.L_x_19) ;  /* 0x0000000000247947 */ /* 0x000fea0003800000 */
.L_x_16:
        /* <DEDUP_REMOVED lines=8> */
[----:B------:R0:W-:Y:S04]  /*10a0*/  REDG.E.ADD.F32.FTZ.RN.STRONG.GPU desc[UR8][R20.64], R25 ;  /* 0x00000019140079a6 */ /* 0x0001e8000c12f308 */
.L_x_19:
[----:B------:R-:W-:Y:S05]  /*10b0*/  BSYNC.RECONVERGENT B1 ;  /* 0x0000000000017941 */ /* 0x000fea0003800200 */
.L_x_15:
[----:B------:R-:W-:Y:S01]  /*10c0*/  IMAD.SHL.U32 R27, R6, 0x8, RZ ;  /* 0x00000008061b7824 */ /* 0x000fe200078e00ff */
[----:B------:R-:W-:-:S04]  /*10d0*/  SHF.R.U32.HI R29, RZ, 0x1d, R6 ;  /* 0x0000001dff1d7819 */ /* 0x000fc80000011606 */
[----:B0-----:R-:W-:-:S05]  /*10e0*/  IADD3 R20, P0, PT, R27, R18, RZ ;  /* 0x000000121b147210 */ /* 0x001fca0007f1e0ff */
[----:B------:R-:W-:-:S05]  /*10f0*/  IMAD.X R21, R29, 0x1, R19, P0 ;  /* 0x000000011d157824 */ /* 0x000fca00000e0613 */
[----:B------:R-:W2:Y:S01]  /*1100*/  LDG.E.64 R10, desc[UR8][R20.64] ;  /* 0x00000008140a7981 */ /* 0x000ea2000c1e1b00 */
[----:B------:R-:W-:Y:S01]  /*1110*/  IADD3 R18, P0, PT, R27, R16, RZ ;  /* 0x000000101b127210 */ /* 0x000fe20007f1e0ff */
[----:B------:R-:W-:Y:S01]  /*1120*/  IMAD.SHL.U32 R31, R6, 0x4, RZ ;  /* 0x00000004061f7824 */ /* 0x000fe200078e00ff */
[----:B------:R-:W-:-:S03]  /*1130*/  SHF.R.U32.HI R33, RZ, 0x1e, R6 ;  /* 0x0000001eff217819 */ /* 0x000fc60000011606 */
[----:B------:R-:W-:Y:S01]  /*1140*/  IMAD.X R19, R29, 0x1, R17, P0 ;  /* 0x000000011d137824 */ /* 0x000fe200000e0611 */
[----:B------:R-:W-:-:S04]  /*1150*/  IADD3 R24, P0, PT, R31, R22, RZ ;  /* 0x000000161f187210 */ /* 0x000fc80007f1e0ff */
[----:B------:R-:W3:Y:S01]  /*1160*/  LDG.E.64 R16, desc[UR8][R18.64] ;  /* 0x0000000812107981 */ /* 0x000ee2000c1e1b00 */
[----:B------:R-:W-:-:S05]  /*1170*/  IMAD.X R25, R33, 0x1, R23, P0 ;  /* 0x0000000121197824 */ /* 0x000fca00000e0617 */
[----:B------:R-:W4:Y:S01]  /*1180*/  LDG.E R26, desc[UR8][R24.64] ;  /* 0x00000008181a7981 */ /* 0x000f22000c1e1900 */
[----:B------:R-:W0:Y:S01]  /*1190*/  I2F.RP R23, R13 ;  /* 0x0000000d00177306 */ /* 0x000e220000209400 */
[----:B------:R-:W-:Y:S01]  /*11a0*/  ISETP.NE.AND P1, PT, R3, RZ, PT ;  /* 0x000000ff0300720c */ /* 0x000fe20003f25270 */
[----:B------:R-:W-:Y:S06]  /*11b0*/  BSSY.RECONVERGENT B1, `(.L_x_20) ;  /* 0x0000035000017945 */ /* 0x000fec0003800200 */
[----:B0-----:R-:W0:Y:S01]  /*11c0*/  MUFU.RCP R23, R23 ;  /* 0x0000001700177308 */ /* 0x001e220000001000 */
[----:B--2---:R-:W-:Y:S01]  /*11d0*/  SHF.R.U32.HI R9, RZ, 0x1, R11 ;  /* 0x00000001ff097819 */ /* 0x004fe2000001160b */
[----:B------:R-:W-:-:S03]  /*11e0*/  IMAD R11, R11, -0x12aa7333, RZ ;  /* 0xed558ccd0b0b7824 */ /* 0x000fc600078e02ff */
[----:B------:R-:W-:-:S05]  /*11f0*/  LOP3.LUT R10, R9, R10, RZ, 0x3c, !PT ;  /* 0x0000000a090a7212 */ /* 0x000fca00078e3cff */
[C---:B------:R-:W-:Y:S02]  /*1200*/  IMAD R9, R10.reuse, -0xae5029, R11 ;  /* 0xff51afd70a097824 */ /* 0x040fe400078e020b */
[----:B------:R-:W-:-:S04]  /*1210*/  IMAD.WIDE.U32 R10, R10, -0x12aa7333, RZ ;  /* 0xed558ccd0a0a7825 */ /* 0x000fc800078e00ff */
[----:B------:R-:W-:Y:S02]  /*1220*/  IMAD.IADD R22, R11, 0x1, R9 ;  /* 0x000000010b167824 */ /* 0x000fe400078e0209 */
[----:B0-----:R-:W-:-:S03]  /*1230*/  VIADD R11, R23, 0xffffffe ;  /* 0x0ffffffe170b7836 */ /* 0x001fc60000000000 */
[----:B------:R-:W-:-:S03]  /*1240*/  SHF.R.U32.HI R9, RZ, 0x1, R22 ;  /* 0x00000001ff097819 */ /* 0x000fc60000011616 */
[----:B------:R-:W0:Y:S01]  /*1250*/  F2I.FTZ.U32.TRUNC.NTZ R11, R11 ;  /* 0x0000000b000b7305 */ /* 0x000e22000021f000 */
[----:B------:R-:W-:Y:S01]  /*1260*/  LOP3.LUT R10, R9, R10, RZ, 0x3c, !PT ;  /* 0x0000000a090a7212 */ /* 0x000fe200078e3cff */
[----:B------:R-:W-:-:S04]  /*1270*/  IMAD R9, R22, 0x1a85ec53, RZ ;  /* 0x1a85ec5316097824 */ /* 0x000fc800078e02ff */
[C---:B------:R-:W-:Y:S02]  /*1280*/  IMAD R9, R10.reuse, -0x3b314602, R9 ;  /* 0xc4ceb9fe0a097824 */ /* 0x040fe400078e0209 */
[----:B------:R-:W-:-:S04]  /*1290*/  IMAD.WIDE.U32 R22, R10, 0x1a85ec53, RZ ;  /* 0x1a85ec530a167825 */ /* 0x000fc800078e00ff */
[----:B------:R-:W-:Y:S02]  /*12a0*/  IMAD.IADD R9, R23, 0x1, R9 ;  /* 0x0000000117097824 */ /* 0x000fe400078e0209 */
[----:B0-----:R-:W-:-:S03]  /*12b0*/  IMAD.MOV R10, RZ, RZ, -R11 ;  /* 0x000000ffff0a7224 */ /* 0x001fc600078e0a0b */
[----:B------:R-:W-:-:S04]  /*12c0*/  SHF.R.U32.HI R9, RZ, 0x1, R9 ;  /* 0x00000001ff097819 */ /* 0x000fc80000011609 */
[----:B------:R-:W-:Y:S01]  /*12d0*/  LOP3.LUT R22, R9, R22, RZ, 0x3c, !PT ;  /* 0x0000001609167212 */ /* 0x000fe200078e3cff */
[----:B------:R-:W-:Y:S02]  /*12e0*/  IMAD R9, R10, R13, RZ ;  /* 0x0000000d0a097224 */ /* 0x000fe400078e02ff */
[----:B------:R-:W-:Y:S01]  /*12f0*/  IMAD.MOV.U32 R10, RZ, RZ, RZ ;  /* 0x000000ffff0a7224 */ /* 0x000fe200078e00ff */
[----:B------:R-:W-:Y:S02]  /*1300*/  IABS R28, R22 ;  /* 0x00000016001c7213 */ /* 0x000fe40000000000 */
[----:B------:R-:W-:Y:S01]  /*1310*/  ISETP.GE.AND P3, PT, R22, RZ, PT ;  /* 0x000000ff1600720c */ /* 0x000fe20003f66270 */
[----:B------:R-:W-:Y:S01]  /*1320*/  IMAD.HI.U32 R10, R11, R9, R10 ;  /* 0x000000090b0a7227 */ /* 0x000fe200078e000a */
[----:B------:R-:W-:Y:S02]  /*1330*/  LOP3.LUT R11, RZ, R3, RZ, 0x33, !PT ;  /* 0x00000003ff0b7212 */ /* 0x000fe400078e33ff */
[----:B----4-:R-:W-:-:S03]  /*1340*/  FSEL R35, -R26, R26, !P3 ;  /* 0x0000001a1a237208 */ /* 0x010fc60005800100 */
[----:B------:R-:W-:-:S05]  /*1350*/  IMAD.HI.U32 R9, R10, R28, RZ ;  /* 0x0000001c0a097227 */ /* 0x000fca00078e00ff */
[----:B------:R-:W-:-:S05]  /*1360*/  IADD3 R9, PT, PT, -R9, RZ, RZ ;  /* 0x000000ff09097210 */ /* 0x000fca0007ffe1ff */
[----:B------:R-:W-:Y:S02]  /*1370*/  IMAD R28, R13, R9, R28 ;  /* 0x000000090d1c7224 */ /* 0x000fe400078e021c */
[----:B------:R-:W-:-:S05]  /*1380*/  IMAD.MOV.U32 R9, RZ, RZ, R13 ;  /* 0x000000ffff097224 */ /* 0x000fca00078e000d */
[----:B------:R-:W-:-:S13]  /*1390*/  ISETP.GT.U32.AND P0, PT, R9, R28, PT ;  /* 0x0000001c0900720c */ /* 0x000fda0003f04070 */
[----:B------:R-:W-:Y:S01]  /*13a0*/  @!P0 IMAD.IADD R28, R28, 0x1, -R13 ;  /* 0x000000011c1c8824 */ /* 0x000fe200078e0a0d */
[----:B---3--:R-:W-:-:S04]  /*13b0*/  ISETP.NE.U32.AND P0, PT, R16, R14, PT ;  /* 0x0000000e1000720c */ /* 0x008fc80003f05070 */
[----:B------:R-:W-:Y:S02]  /*13c0*/  ISETP.GT.U32.AND P2, PT, R9, R28, PT ;  /* 0x0000001c0900720c */ /* 0x000fe40003f44070 */
[----:B------:R-:W-:-:S11]  /*13d0*/  ISETP.NE.AND.EX P0, PT, R17, R15, PT, P0 ;  /* 0x0000000f1100720c */ /* 0x000fd60003f05300 */
        /* <DEDUP_REMOVED lines=13> */
.L_x_21:
[----:B------:R-:W-:-:S07]  /*14b0*/  IMAD R22, R22, 0x4, R12 ;  /* 0x0000000416167824 */ /* 0x000fce00078e020c */
.L_x_23:
[----:B------:R-:W0:Y:S02]  /*14c0*/  LDS R16, [R22] ;  /* 0x0000000016107984 */ /* 0x000e240000000800 */
[----:B0-----:R-:W-:-:S05]  /*14d0*/  FADD R17, R35, R16 ;  /* 0x0000001023117221 */ /* 0x001fca0000000000 */
[----:B------:R-:W0:Y:S02]  /*14e0*/  ATOMS.CAST.SPIN P0, [R22], R16, R17 ;  /* 0x000000101600758d */ /* 0x000e240001800011 */
[----:B0-----:R-:W-:Y:S05]  /*14f0*/  @!P0 BRA `(.L_x_23) ;  /* 0xfffffffc00f08947 */ /* 0x001fea000383ffff */
.L_x_22:
[----:B------:R-:W-:Y:S05]  /*1500*/  BSYNC.RECONVERGENT B1 ;  /* 0x0000000000017941 */ /* 0x000fea0003800200 */
.L_x_20:
[----:B0-----:R-:W-:-:S05]  /*1510*/  IADD3 R16, P0, PT, R27, R20, RZ ;  /* 0x000000141b107210 */ /* 0x001fca0007f1e0ff */
[----:B------:R-:W-:-:S05]  /*1520*/  IMAD.X R17, R29, 0x1, R21, P0 ;  /* 0x000000011d117824 */ /* 0x000fca00000e0615 */
[----:B------:R-:W2:Y:S01]  /*1530*/  LDG.E.64 R22, desc[UR8][R16.64] ;  /* 0x0000000810167981 */ /* 0x000ea2000c1e1b00 */
[----:B------:R-:W-:-:S05]  /*1540*/  IADD3 R18, P0, PT, R27, R18, RZ ;  /* 0x000000121b127210 */ /* 0x000fca0007f1e0ff */
[----:B------:R-:W-:Y:S01]  /*1550*/  IMAD.X R19, R29, 0x1, R19, P0 ;  /* 0x000000011d137824 */ /* 0x000fe200000e0613 */
[----:B------:R-:W-:-:S04]  /*1560*/  IADD3 R24, P0, PT, R31, R24, RZ ;  /* 0x000000181f187210 */ /* 0x000fc80007f1e0ff */
[----:B------:R-:W3:Y:S01]  /*1570*/  LDG.E.64 R20, desc[UR8][R18.64] ;  /* 0x0000000812147981 */ /* 0x000ee2000c1e1b00 */
[----:B------:R-:W-:-:S05]  /*1580*/  IMAD.X R25, R33, 0x1, R25, P0 ;  /* 0x0000000121197824 */ /* 0x000fca00000e0619 */
        /* <DEDUP_REMOVED lines=8> */
[----:B------:R-:W-:-:S04]  /*1610*/  SHF.R.U32.HI R23, RZ, 0x1, R26 ;  /* 0x00000001ff177819 */ /* 0x000fc8000001161a */
[----:B------:R-:W-:Y:S01]  /*1620*/  LOP3.LUT R22, R23, R22, RZ, 0x3c, !PT ;  /* 0x0000001617167212 */ /* 0x000fe200078e3cff */
[----:B------:R-:W-:-:S04]  /*1630*/  IMAD R23, R26, 0x1a85ec53, RZ ;  /* 0x1a85ec531a177824 */ /* 0x000fc800078e02ff */
[C---:B------:R-:W-:Y:S02]  /*1640*/  IMAD R37, R22.reuse, -0x3b314602, R23 ;  /* 0xc4ceb9fe16257824 */ /* 0x040fe400078e0217 */
[----:B------:R-:W-:-:S04]  /*1650*/  IMAD.WIDE.U32 R22, R22, 0x1a85ec53, RZ ;  /* 0x1a85ec5316167825 */ /* 0x000fc800078e00ff */
[----:B------:R-:W-:-:S05]  /*1660*/  IMAD.IADD R23, R23, 0x1, R37 ;  /* 0x0000000117177824 */ /* 0x000fca00078e0225 */
[----:B------:R-:W-:-:S04]  /*1670*/  SHF.R.U32.HI R23, RZ, 0x1, R23 ;  /* 0x00000001ff177819 */ /* 0x000fc80000011617 */
[----:B------:R-:W-:-:S04]  /*1680*/  LOP3.LUT R22, R23, R22, RZ, 0x3c, !PT ;  /* 0x0000001617167212 */ /* 0x000fc800078e3cff */
[----:B------:R-:W-:Y:S02]  /*1690*/  IABS R26, R22 ;  /* 0x00000016001a7213 */ /* 0x000fe40000000000 */
[----:B------:R-:W-:-:S03]  /*16a0*/  ISETP.GE.AND P3, PT, R22, RZ, PT ;  /* 0x000000ff1600720c */ /* 0x000fc60003f66270 */
[----:B------:R-:W-:Y:S01]  /*16b0*/  IMAD.HI.U32 R23, R10, R26, RZ ;  /* 0x0000001a0a177227 */ /* 0x000fe200078e00ff */
[----:B----4-:R-:W-:-:S03]  /*16c0*/  FSEL R35, -R35, R35, !P3 ;  /* 0x0000002323237208 */ /* 0x010fc60005800100 */
[----:B------:R-:W-:-:S04]  /*16d0*/  IMAD.MOV R23, RZ, RZ, -R23 ;  /* 0x000000ffff177224 */ /* 0x000fc800078e0a17 */
[----:B------:R-:W-:-:S05]  /*16e0*/  IMAD R26, R13, R23, R26 ;  /* 0x000000170d1a7224 */ /* 0x000fca00078e021a */
        /* <DEDUP_REMOVED lines=18> */
.L_x_25:
[----:B------:R-:W0:Y:S01]  /*1810*/  S2UR UR5, SR_CgaCtaId ;  /* 0x00000000000579c3 */ /* 0x000e220000008800 */
[----:B------:R-:W-:Y:S02]  /*1820*/  UMOV UR4, 0x400 ;  /* 0x0000040000047882 */ /* 0x000fe40000000000 */
[----:B0-----:R-:W-:-:S06]  /*1830*/  ULEA UR4, UR5, UR4, 0x18 ;  /* 0x0000000405047291 */ /* 0x001fcc000f8ec0ff */
[----:B------:R-:W-:-:S04]  /*1840*/  IMAD.U32 R12, RZ, RZ, UR4 ;  /* 0x00000004ff0c7e24 */ /* 0x000fc8000f8e00ff */
[----:B------:R-:W-:-:S07]  /*1850*/  IMAD R22, R22, 0x4, R12 ;  /* 0x0000000416167824 */ /* 0x000fce00078e020c */
.L_x_27:
[----:B------:R-:W0:Y:S02]  /*1860*/  LDS R20, [R22] ;  /* 0x0000000016147984 */ /* 0x000e240000000800 */
[----:B0-----:R-:W-:-:S05]  /*1870*/  FADD R21, R35, R20 ;  /* 0x0000001423157221 */ /* 0x001fca0000000000 */
[----:B------:R-:W0:Y:S02]  /*1880*/  ATOMS.CAST.SPIN P0, [R22], R20, R21 ;  /* 0x000000141600758d */ /* 0x000e240001800015 */
[----:B0-----:R-:W-:Y:S05]  /*1890*/  @!P0 BRA `(.L_x_27) ;  /* 0xfffffffc00f08947 */ /* 0x001fea000383ffff */
.L_x_26:
[----:B------:R-:W-:Y:S05]  /*18a0*/  BSYNC.RECONVERGENT B1 ;  /* 0x0000000000017941 */ /* 0x000fea0003800200 */
.L_x_24:
[----:B------:R-:W-:-:S05]  /*18b0*/  IADD3 R16, P0, PT, R27, R16, RZ ;  /* 0x000000101b107210 */ /* 0x000fca0007f1e0ff */
[----:B------:R-:W-:-:S06]  /*18c0*/  IMAD.X R17, R29, 0x1, R17, P0 ;  /* 0x000000011d117824 */ /* 0x000fcc00000e0611 */
[----:B------:R-:W2:Y:S01]  /*18d0*/  LDG.E.64 R16, desc[UR8][R16.64] ;  /* 0x0000000810107981 */ /* 0x000ea2000c1e1b00 */
[----:B------:R-:W-:-:S05]  /*18e0*/  IADD3 R18, P0, PT, R27, R18, RZ ;  /* 0x000000121b127210 */ /* 0x000fca0007f1e0ff */
[----:B------:R-:W-:Y:S01]  /*18f0*/  IMAD.X R19, R29, 0x1, R19, P0 ;  /* 0x000000011d137824 */ /* 0x000fe200000e0613 */
[----:B0-----:R-:W-:-:S05]  /*1900*/  IADD3 R20, P0, PT, R31, R24, RZ ;  /* 0x000000181f147210 */ /* 0x001fca0007f1e0ff */
[----:B------:R-:W3:Y:S01]  /*1910*/  LDG.E.64 R18, desc[UR8][R18.64] ;  /* 0x0000000812127981 */ /* 0x000ee2000c1e1b00 */
[----:B------:R-:W-:-:S05]  /*1920*/  IMAD.X R21, R33, 0x1, R25, P0 ;  /* 0x0000000121157824 */ /* 0x000fca00000e0619 */
[----:B------:R-:W4:Y:S01]  /*1930*/  LDG.E R20, desc[UR8][R20.64] ;  /* 0x0000000814147981 */ /* 0x000f22000c1e1900 */
[----:B------:R-:W-:Y:S01]  /*1940*/  BSSY.RECONVERGENT B1, `(.L_x_28) ;  /* 0x0000030000017945 */ /* 0x000fe20003800200 */
[----:B--2---:R-:W-:-:S04]  /*1950*/  SHF.R.U32.HI R23, RZ, 0x1, R17 ;  /* 0x00000001ff177819 */ /* 0x004fc80000011611 */
[----:B------:R-:W-:Y:S01]  /*1960*/  LOP3.LUT R22, R23, R16, RZ, 0x3c, !PT ;  /* 0x0000001017167212 */ /* 0x000fe200078e3cff */
[----:B------:R-:W-:-:S04]  /*1970*/  IMAD R23, R17, -0x12aa7333, RZ ;  /* 0xed558ccd11177824 */ /* 0x000fc800078e02ff */
        /* <DEDUP_REMOVED lines=18> */
[----:B------:R-:W-:Y:S02]  /*1aa0*/  @!P0 IADD3 R22, PT, PT, R22, -R13, RZ ;  /* 0x8000000d16168210 */ /* 0x000fe40007ffe0ff */
[----:B---3--:R-:W-:Y:S02]  /*1ab0*/  ISETP.NE.U32.AND P0, PT, R18, R14, PT ;  /* 0x0000000e1200720c */ /* 0x008fe40003f05070 */
        /* <DEDUP_REMOVED lines=15> */
.L_x_29:
[----:B------:R-:W0:Y:S01]  /*1bb0*/  S2UR UR5, SR_CgaCtaId ;  /* 0x00000000000579c3 */ /* 0x000e220000008800 */
[----:B------:R-:W-:Y:S02]  /*1bc0*/  UMOV UR4, 0x400 ;  /* 0x0000040000047882 */ /* 0x000fe40000000000 */
[----:B0-----:R-:W-:-:S06]  /*1bd0*/  ULEA UR4, UR5, UR4, 0x18 ;  /* 0x0000000405047291 */ /* 0x001fcc000f8ec0ff */
[----:B------:R-:W-:-:S04]  /*1be0*/  IMAD.U32 R12, RZ, RZ, UR4 ;  /* 0x00000004ff0c7e24 */ /* 0x000fc8000f8e00ff */
[----:B------:R-:W-:-:S07]  /*1bf0*/  IMAD R13, R16, 0x4, R12 ;  /* 0x00000004100d7824 */ /* 0x000fce00078e020c */
.L_x_31:
[----:B------:R-:W0:Y:S02]  /*1c00*/  LDS R16, [R13] ;  /* 0x000000000d107984 */ /* 0x000e240000000800 */
[----:B0-----:R-:W-:-:S05]  /*1c10*/  FADD R17, R21, R16 ;  /* 0x0000001015117221 */ /* 0x001fca0000000000 */
[----:B------:R-:W0:Y:S02]  /*1c20*/  ATOMS.CAST.SPIN P0, [R13], R16, R17 ;  /* 0x000000100d00758d */ /* 0x000e240001800011 */
[----:B0-----:R-:W-:Y:S05]  /*1c30*/  @!P0 BRA `(.L_x_31) ;  /* 0xfffffffc00f08947 */ /* 0x001fea000383ffff */
.L_x_30:
[----:B------:R-:W-:Y:S05]  /*1c40*/  BSYNC.RECONVERGENT B1 ;  /* 0x0000000000017941 */ /* 0x000fea0003800200 */
.L_x_28:
[----:B------:R-:W-:-:S05]  /*1c50*/  IADD3 R5, P0, PT, R31, R5, RZ ;  /* 0x000000051f057210 */ /* 0x000fca0007f1e0ff */
[----:B------:R-:W-:Y:S01]  /*1c60*/  IMAD.X R8, R33, 0x1, R8, P0 ;  /* 0x0000000121087824 */ /* 0x000fe200000e0608 */
[----:B------:R-:W-:-:S04]  /*1c70*/  ISETP.GE.U32.AND P0, PT, R5, R2, PT ;  /* 0x000000020500720c */ /* 0x000fc80003f06070 */
[----:B------:R-:W-:-:S13]  /*1c80*/  ISETP.GE.AND.EX P0, PT, R8, R4, PT, P0 ;  /* 0x000000040800720c */ /* 0x000fda0003f06300 */
[----:B------:R-:W-:Y:S05]  /*1c90*/  @!P0 BRA `(.L_x_32) ;  /* 0xfffffff0000c8947 */ /* 0x000fea000383ffff */
.L_x_4:
[----:B------:R-:W-:Y:S05]  /*1ca0*/  BSYNC.RECONVERGENT B0 ;  /* 0x0000000000007941 */ /* 0x000fea0003800200 */
.L_x_3:
[----:B------:R-:W-:Y:S01]  /*1cb0*/  BAR.SYNC.DEFER_BLOCKING 0x0 ;  /* 0x0000000000007b1d */ /* 0x000fe20000010000 */
[----:B------:R-:W-:-:S13]  /*1cc0*/  ISETP.GE.AND P0, PT, R0, R3, PT ;  /* 0x000000030000720c */ /* 0x000fda0003f06270 */
[----:B------:R-:W-:Y:S05]  /*1cd0*/  @P0 EXIT ;  /* 0x000000000000094d */ /* 0x000fea0003800000 */
[----:B------:R-:W1:Y:S01]  /*1ce0*/  S2UR UR5, SR_CgaCtaId ;  /* 0x00000000000579c3 */ /* 0x000e620000008800 */
[----:B------:R-:W-:Y:S01]  /*1cf0*/  SHF.R.S32.HI R4, RZ, 0x1f, R3 ;  /* 0x0000001fff047819 */ /* 0x000fe20000011403 */
[-C--:B-----5:R-:W-:Y:S01]  /*1d00*/  IMAD R5, R15, R3.reuse, RZ ;  /* 0x000000030f057224 */ /* 0x0a0fe200078e02ff */
[----:B------:R-:W-:Y:S01]  /*1d10*/  UMOV UR4, 0x400 ;  /* 0x0000040000047882 */ /* 0x000fe20000000000 */
[C---:B------:R-:W-:Y:S01]  /*1d20*/  IMAD.WIDE.U32 R2, R14.reuse, R3, RZ ;  /* 0x000000030e027225 */ /* 0x040fe200078e00ff */
[----:B------:R-:W2:Y:S03]  /*1d30*/  LDCU UR6, c[0x0][0x360] ;  /* 0x00006c00ff0677ac */ /* 0x000ea60008000800 */
[----:B------:R-:W-:Y:S01]  /*1d40*/  IMAD R5, R14, R4, R5 ;  /* 0x000000040e057224 */ /* 0x000fe200078e0205 */
[----:B------:R-:W3:Y:S03]  /*1d50*/  LDCU UR7, c[0x0][0x3b0] ;  /* 0x00007600ff0777ac */ /* 0x000ee60008000800 */
[----:B------:R-:W-:Y:S01]  /*1d60*/  IMAD.IADD R7, R3, 0x1, R5 ;  /* 0x0000000103077824 */ /* 0x000fe200078e0205 */
[----:B------:R-:W4:Y:S01]  /*1d70*/  LDCU.64 UR10, c[0x0][0x398] ;  /* 0x00007300ff0a77ac */ /* 0x000f220008000a00 */
[----:B-12---:R-:W-:-:S12]  /*1d80*/  ULEA UR4, UR5, UR4, 0x18 ;  /* 0x0000000405047291 */ /* 0x006fd8000f8ec0ff */
.L_x_35:
[----:B-1----:R-:W-:Y:S01]  /*1d90*/  LEA R4, R0, UR4, 0x2 ;  /* 0x0000000400047c11 */ /* 0x002fe2000f8e10ff */
[----:B------:R-:W-:Y:S04]  /*1da0*/  BSSY.RECONVERGENT B0, `(.L_x_33) ;  /* 0x0000009000007945 */ /* 0x000fe80003800200 */
[----:B------:R-:W1:Y:S02]  /*1db0*/  LDS R9, [R4] ;  /* 0x0000000004097984 */ /* 0x000e640000000800 */
[----:B-1----:R-:W-:-:S13]  /*1dc0*/  FSETP.NEU.AND P0, PT, R9, RZ, PT ;  /* 0x000000ff0900720b */ /* 0x002fda0003f0d000 */
[----:B------:R-:W-:Y:S05]  /*1dd0*/  @!P0 BRA `(.L_x_34) ;  /* 0x0000000000148947 */ /* 0x000fea0003800000 */
[----:B------:R-:W-:-:S04]  /*1de0*/  IADD3 R5, P0, PT, R0, R2, RZ ;  /* 0x0000000200057210 */ /* 0x000fc80007f1e0ff */
[----:B------:R-:W-:Y:S02]  /*1df0*/  LEA.HI.X.SX32 R6, R0, R7, 0x1, P0 ;  /* 0x0000000700067211 */ /* 0x000fe400000f0eff */
[----:B----4-:R-:W-:-:S04]  /*1e00*/  LEA R4, P0, R5, UR10, 0x2 ;  /* 0x0000000a05047c11 */ /* 0x010fc8000f8010ff */
[----:B------:R-:W-:-:S05]  /*1e10*/  LEA.HI.X R5, R5, UR11, R6, 0x2, P0 ;  /* 0x0000000b05057c11 */ /* 0x000fca00080f1406 */
[----:B------:R1:W-:Y:S04]  /*1e20*/  REDG.E.ADD.F32.FTZ.RN.STRONG.GPU desc[UR8][R4.64], R9 ;  /* 0x00000009040079a6 */ /* 0x0003e8000c12f308 */
.L_x_34:
[----:B---34-:R-:W-:Y:S05]  /*1e30*/  BSYNC.RECONVERGENT B0 ;  /* 0x0000000000007941 */ /* 0x018fea0003800200 */
.L_x_33:
[----:B------:R-:W-:-:S05]  /*1e40*/  VIADD R0, R0, UR6 ;  /* 0x0000000600007c36 */ /* 0x000fca0008000000 */
[----:B------:R-:W-:-:S13]  /*1e50*/  ISETP.GE.AND P0, PT, R0, UR7, PT ;  /* 0x0000000700007c0c */ /* 0x000fda000bf06270 */
[----:B------:R-:W-:Y:S05]  /*1e60*/  @!P0 BRA `(.L_x_35) ;  /* 0xfffffffc00c88947 */ /* 0x000fea000383ffff */
[----:B------:R-:W-:Y:S05]  /*1e70*/  EXIT ;  /* 0x000000000000794d */ /* 0x000fea0003800000 */
        .weak           $__internal_0_$__cuda_sm20_div_u64
        .type           $__internal_0_$__cuda_sm20_div_u64,@function
        .size           $__internal_0_$__cuda_sm20_div_u64,(.L_x_68 - $__internal_0_$__cuda_sm20_div_u64)
$__internal_0_$__cuda_sm20_div_u64:
[----:B------:R-:W-:Y:S02]  /*1e80*/  IMAD.MOV.U32 R18, RZ, RZ, R6 ;  /* 0x000000ffff127224 */ /* 0x000fe400078e0006 */
[----:B------:R-:W-:-:S04]  /*1e90*/  IMAD.MOV.U32 R19, RZ, RZ, RZ ;  /* 0x000000ffff137224 */ /* 0x000fc800078e00ff */
[----:B------:R-:W0:Y:S08]  /*1ea0*/  I2F.U64.RP R11, R18 ;  /* 0x00000012000b7312 */ /* 0x000e300000309000 */
[----:B0-----:R-:W0:Y:S02]  /*1eb0*/  MUFU.RCP R11, R11 ;  /* 0x0000000b000b7308 */ /* 0x001e240000001000 */
[----:B0-----:R-:W-:-:S06]  /*1ec0*/  VIADD R12, R11, 0x1ffffffe ;  /* 0x1ffffffe0b0c7836 */ /* 0x001fcc0000000000 */
[----:B------:R-:W0:Y:S02]  /*1ed0*/  F2I.U64.TRUNC R12, R12 ;  /* 0x0000000c000c7311 */ /* 0x000e24000020d800 */
[----:B0-----:R-:W-:-:S04]  /*1ee0*/  IMAD.WIDE.U32 R16, R12, R6, RZ ;  /* 0x000000060c107225 */ /* 0x001fc800078e00ff */
[----:B------:R-:W-:Y:S01]  /*1ef0*/  IMAD R17, R13, R6, R17 ;  /* 0x000000060d117224 */ /* 0x000fe200078e0211 */
[----:B------:R-:W-:-:S05]  /*1f00*/  IADD3 R21, P0, PT, RZ, -R16, RZ ;  /* 0x80000010ff157210 */ /* 0x000fca0007f1e0ff */
[----:B------:R-:W-:-:S04]  /*1f10*/  IMAD.HI.U32 R16, R12, R21, RZ ;  /* 0x000000150c107227 */ /* 0x000fc800078e00ff */
[----:B------:R-:W-:Y:S02]  /*1f20*/  IMAD.X R23, RZ, RZ, ~R17, P0 ;  /* 0x000000ffff177224 */ /* 0x000fe400000e0e11 */
[----:B------:R-:W-:Y:S02]  /*1f30*/  IMAD.MOV.U32 R17, RZ, RZ, R12 ;  /* 0x000000ffff117224 */ /* 0x000fe400078e000c */
[-C--:B------:R-:W-:Y:S02]  /*1f40*/  IMAD R19, R13, R23.reuse, RZ ;  /* 0x000000170d137224 */ /* 0x080fe400078e02ff */
[----:B------:R-:W-:-:S04]  /*1f50*/  IMAD.WIDE.U32 R16, P0, R12, R23, R16 ;  /* 0x000000170c107225 */ /* 0x000fc80007800010 */
[----:B------:R-:W-:-:S04]  /*1f60*/  IMAD.HI.U32 R11, R13, R23, RZ ;  /* 0x000000170d0b7227 */ /* 0x000fc800078e00ff */
[----:B------:R-:W-:-:S04]  /*1f70*/  IMAD.HI.U32 R16, P1, R13, R21, R16 ;  /* 0x000000150d107227 */ /* 0x000fc80007820010 */
[----:B------:R-:W-:Y:S01]  /*1f80*/  IMAD.X R11, R11, 0x1, R13, P0 ;  /* 0x000000010b0b7824 */ /* 0x000fe200000e060d */
[----:B------:R-:W-:-:S04]  /*1f90*/  IADD3 R17, P2, PT, R19, R16, RZ ;  /* 0x0000001013117210 */ /* 0x000fc80007f5e0ff */
[----:B------:R-:W-:Y:S01]  /*1fa0*/  IADD3.X R11, PT, PT, RZ, RZ, R11, P2, P1 ;  /* 0x000000ffff0b7210 */ /* 0x000fe200017e240b */
[----:B------:R-:W-:-:S03]  /*1fb0*/  IMAD.WIDE.U32 R12, R17, R6, RZ ;  /* 0x00000006110c7225 */ /* 0x000fc600078e00ff */
[----:B------:R-:W-:Y:S01]  /*1fc0*/  IADD3 R19, P0, PT, RZ, -R12, RZ ;  /* 0x8000000cff137210 */ /* 0x000fe20007f1e0ff */
[----:B------:R-:W-:-:S04]  /*1fd0*/  IMAD R12, R11, R6, R13 ;  /* 0x000000060b0c7224 */ /* 0x000fc800078e020d */
[----:B------:R-:W-:-:S04]  /*1fe0*/  IMAD.HI.U32 R16, R17, R19, RZ ;  /* 0x0000001311107227 */ /* 0x000fc800078e00ff */
[----:B------:R-:W-:-:S04]  /*1ff0*/  IMAD.X R12, RZ, RZ, ~R12, P0 ;  /* 0x000000ffff0c7224 */ /* 0x000fc800000e0e0c */
[----:B------:R-:W-:-:S04]  /*2000*/  IMAD.WIDE.U32 R16, P0, R17, R12, R16 ;  /* 0x0000000c11107225 */ /* 0x000fc80007800010 */
[C---:B------:R-:W-:Y:S02]  /*2010*/  IMAD R13, R11.reuse, R12, RZ ;  /* 0x0000000c0b0d7224 */ /* 0x040fe400078e02ff */
[----:B------:R-:W-:-:S04]  /*2020*/  IMAD.HI.U32 R16, P1, R11, R19, R16 ;  /* 0x000000130b107227 */ /* 0x000fc80007820010 */
[----:B------:R-:W-:Y:S01]  /*2030*/  IMAD.HI.U32 R12, R11, R12, RZ ;  /* 0x0000000c0b0c7227 */ /* 0x000fe200078e00ff */
[----:B------:R-:W-:-:S03]  /*2040*/  IADD3 R16, P2, PT, R13, R16, RZ ;  /* 0x000000100d107210 */ /* 0x000fc60007f5e0ff */
[----:B------:R-:W-:Y:S02]  /*2050*/  IMAD.X R11, R12, 0x1, R11, P0 ;  /* 0x000000010c0b7824 */ /* 0x000fe400000e060b */
[----:B------:R-:W-:-:S03]  /*2060*/  IMAD.HI.U32 R12, R16, R3, RZ ;  /* 0x00000003100c7227 */ /* 0x000fc600078e00ff */
[----:B------:R-:W-:Y:S01]  /*2070*/  IADD3.X R18, PT, PT, RZ, RZ, R11, P2, P1 ;  /* 0x000000ffff127210 */ /* 0x000fe200017e240b */
[----:B------:R-:W-:Y:S02]  /*2080*/  IMAD.MOV.U32 R13, RZ, RZ, RZ ;  /* 0x000000ffff0d7224 */ /* 0x000fe400078e00ff */
[----:B------:R-:W-:-:S04]  /*2090*/  IMAD.WIDE.U32 R12, R16, R7, R12 ;  /* 0x00000007100c7225 */ /* 0x000fc800078e000c */
[C---:B------:R-:W-:Y:S02]  /*20a0*/  IMAD R17, R18.reuse, R7, RZ ;  /* 0x0000000712117224 */ /* 0x040fe400078e02ff */
[----:B------:R-:W-:-:S04]  /*20b0*/  IMAD.HI.U32 R12, P0, R18, R3, R12 ;  /* 0x00000003120c7227 */ /* 0x000fc8000780000c */
[----:B------:R-:W-:Y:S01]  /*20c0*/  IMAD.HI.U32 R11, R18, R7, RZ ;  /* 0x00000007120b7227 */ /* 0x000fe200078e00ff */
[----:B------:R-:W-:-:S03]  /*20d0*/  IADD3 R17, P1, PT, R17, R12, RZ ;  /* 0x0000000c11117210 */ /* 0x000fc60007f3e0ff */
[----:B------:R-:W-:Y:S02]  /*20e0*/  IMAD.X R11, RZ, RZ, R11, P0 ;  /* 0x000000ffff0b7224 */ /* 0x000fe400000e060b */
[----:B------:R-:W-:-:S04]  /*20f0*/  IMAD.WIDE.U32 R12, R17, R6, RZ ;  /* 0x00000006110c7225 */ /* 0x000fc800078e00ff */
[----:B------:R-:W-:-:S04]  /*2100*/  IMAD.X R11, RZ, RZ, R11, P1 ;  /* 0x000000ffff0b7224 */ /* 0x000fc800008e060b */
[----:B------:R-:W-:Y:S01]  /*2110*/  IMAD R16, R11, R6, R13 ;  /* 0x000000060b107224 */ /* 0x000fe200078e020d */
[----:B------:R-:W-:-:S04]  /*2120*/  IADD3 R13, P0, PT, -R12, R3, RZ ;  /* 0x000000030c0d7210 */ /* 0x000fc80007f1e1ff */
[-C--:B------:R-:W-:Y:S01]  /*2130*/  IADD3 R3, P1, PT, -R6, R13.reuse, RZ ;  /* 0x0000000d06037210 */ /* 0x080fe20007f3e1ff */
[----:B------:R-:W-:Y:S01]  /*2140*/  IMAD.X R18, R7, 0x1, ~R16, P0 ;  /* 0x0000000107127824 */ /* 0x000fe200000e0e10 */
[----:B------:R-:W-:Y:S02]  /*2150*/  ISETP.GE.U32.AND P0, PT, R13, R6, PT ;  /* 0x000000060d00720c */ /* 0x000fe40003f06070 */
[----:B------:R-:W-:Y:S02]  /*2160*/  IADD3 R16, P2, PT, R17, 0x1, RZ ;  /* 0x0000000111107810 */ /* 0x000fe40007f5e0ff */
[C---:B------:R-:W-:Y:S02]  /*2170*/  ISETP.GE.U32.AND.EX P0, PT, R18.reuse, RZ, PT, P0 ;  /* 0x000000ff1200720c */ /* 0x040fe40003f06100 */
[----:B------:R-:W-:Y:S01]  /*2180*/  IADD3.X R7, PT, PT, R18, -0x1, RZ, P1, !PT ;  /* 0xffffffff12077810 */ /* 0x000fe20000ffe4ff */
[----:B------:R-:W-:Y:S01]  /*2190*/  IMAD.X R12, RZ, RZ, R11, P2 ;  /* 0x000000ffff0c7224 */ /* 0x000fe200010e060b */
[----:B------:R-:W-:-:S02]  /*21a0*/  SEL R3, R3, R13, P0 ;  /* 0x0000000d03037207 */ /* 0x000fc40000000000 */
[----:B------:R-:W-:Y:S02]  /*21b0*/  SEL R16, R16, R17, P0 ;  /* 0x0000001110107207 */ /* 0x000fe40000000000 */
[----:B------:R-:W-:Y:S02]  /*21c0*/  SEL R7, R7, R18, P0 ;  /* 0x0000001207077207 */ /* 0x000fe40000000000 */
[----:B------:R-:W-:Y:S02]  /*21d0*/  SEL R11, R12, R11, P0 ;  /* 0x0000000b0c0b7207 */ /* 0x000fe40000000000 */
[----:B------:R-:W-:Y:S02]  /*21e0*/  ISETP.GE.U32.AND P0, PT, R3, R6, PT ;  /* 0x000000060300720c */ /* 0x000fe40003f06070 */
[----:B------:R-:W-:Y:S02]  /*21f0*/  IADD3 R3, P2, PT, R16, 0x1, RZ ;  /* 0x0000000110037810 */ /* 0x000fe40007f5e0ff */
[----:B------:R-:W-:-:S02]  /*2200*/  ISETP.GE.U32.AND.EX P0, PT, R7, RZ, PT, P0 ;  /* 0x000000ff0700720c */ /* 0x000fc40003f06100 */
[----:B------:R-:W-:Y:S01]  /*2210*/  ISETP.NE.U32.AND P1, PT, R6, RZ, PT ;  /* 0x000000ff0600720c */ /* 0x000fe20003f25070 */
[----:B------:R-:W-:Y:S01]  /*2220*/  IMAD.X R12, RZ, RZ, R11, P2 ;  /* 0x000000ffff0c7224 */ /* 0x000fe200010e060b */
[----:B------:R-:W-:Y:S02]  /*2230*/  SEL R3, R3, R16, P0 ;  /* 0x0000001003037207 */ /* 0x000fe40000000000 */
[----:B------:R-:W-:Y:S02]  /*2240*/  ISETP.NE.AND.EX P1, PT, RZ, RZ, PT, P1 ;  /* 0x000000ffff00720c */ /* 0x000fe40003f25310 */
[----:B------:R-:W-:Y:S01]  /*2250*/  SEL R12, R12, R11, P0 ;  /* 0x0000000b0c0c7207 */ /* 0x000fe20000000000 */
[----:B------:R-:W-:Y:S01]  /*2260*/  IMAD.MOV.U32 R11, RZ, RZ, 0x0 ;  /* 0x00000000ff0b7424 */ /* 0x000fe200078e00ff */
[----:B------:R-:W-:Y:S02]  /*2270*/  SEL R3, R3, 0xffffffff, P1 ;  /* 0xffffffff03037807 */ /* 0x000fe40000800000 */
[----:B------:R-:W-:Y:S01]  /*2280*/  SEL R12, R12, 0xffffffff, P1 ;  /* 0xffffffff0c0c7807 */ /* 0x000fe20000800000 */
[----:B------:R-:W-:Y:S06]  /*2290*/  RET.REL.NODEC R10 `(_ZN7resolve4cuda33hash_and_aggregate_chunked_kernelEPKlS2_PKfPfllil) ;  /* 0xffffffdc0a587950 */ /* 0x000fec0003c3ffff */
.L_x_36:
[----:B------:R-:W-:-:S00]  /*22a0*/  BRA `(.L_x_36) ;  /* 0xfffffffc00fc7947 */ /* 0x000fc0000383ffff */
[----:B------:R-:W-:-:S00]  /*22b0*/  NOP ;  /* 0x0000000000007918 */ /* 0x000fc00000000000 */
        /* <DEDUP_REMOVED lines=12> */
.L_x_68:


//--------------------- .text._ZN7resolve4cuda32hash_and_aggregate_shared_kernelEPKlS2_PKfPflli --------------------------
	.section	.text._ZN7resolve4cuda32hash_and_aggregate_shared_kernelEPKlS2_PKfPflli,"ax",@progbits
	.align	128
        .global         _ZN7resolve4cuda32hash_and_aggregate_shared_kernelEPKlS2_PKfPflli
        .type           _ZN7resolve4cuda32hash_and_aggregate_shared_kernelEPKlS2_PKfPflli,@function
        .size           _ZN7resolve4cuda32hash_and_aggregate_shared_kernelEPKlS2_PKfPflli,(.L_x_69 - _ZN7resolve4cuda32hash_and_aggregate_shared_kernelEPKlS2_PKfPflli)
        .other          _ZN7resolve4cuda32hash_and_aggregate_shared_kernelEPKlS2_PKfPflli,@"STO_CUDA_ENTRY STV_DEFAULT"
_ZN7resolve4cuda32hash_and_aggregate_shared_kernelEPKlS2_PKfPflli:
.text._ZN7resolve4cuda32hash_and_aggregate_shared_kernelEPKlS2_PKfPflli:
[----:B------:R-:W-:Y:S08]  /*0000*/  LDC R1, c[0x0][0x37c] ;  /* 0x0000df00ff017b82 */ /* 0x000ff00000000800 */
[----:B------:R-:W0:Y:S08]  /*0010*/  S2UR UR4, SR_CTAID.X ;  /* 0x00000000000479c3 */ /* 0x000e300000002500 */
[----:B------:R-:W0:Y:S02]  /*0020*/  LDC.64 R2, c[0x0][0x3a8] ;  /* 0x0000ea00ff027b82 */ /* 0x000e240000000a00 */
[----:B0-----:R-:W-:-:S04]  /*0030*/  ISETP.LE.U32.AND P0, PT, R2, UR4, PT ;  /* 0x0000000402007c0c */ /* 0x001fc8000bf03070 */
[----:B------:R-:W-:-:S13]  /*0040*/  ISETP.GE.AND.EX P0, PT, RZ, R3, PT, P0 ;  /* 0x00000003ff00720c */ /* 0x000fda0003f06300 */
[----:B------:R-:W-:Y:S05]  /*0050*/  @P0 EXIT ;  /* 0x000000000000094d */ /* 0x000fea0003800000 */
[----:B------:R-:W0:Y:S01]  /*0060*/  S2R R3, SR_TID.X ;  /* 0x0000000000037919 */ /* 0x000e220000002100 */
[----:B------:R-:W0:Y:S01]  /*0070*/  LDCU UR5, c[0x0][0x3b0] ;  /* 0x00007600ff0577ac */ /* 0x000e220008000800 */
[----:B------:R-:W-:Y:S01]  /*0080*/  BSSY.RECONVERGENT B0, `(.L_x_37) ;  /* 0x000000e000007945 */ /* 0x000fe20003800200 */
[----:B------:R-:W1:Y:S01]  /*0090*/  LDCU.64 UR6, c[0x0][0x3a0] ;  /* 0x00007400ff0677ac */ /* 0x000e620008000a00 */
[----:B0-----:R-:W-:-:S13]  /*00a0*/  ISETP.GE.AND P0, PT, R3, UR5, PT ;  /* 0x0000000503007c0c */ /* 0x001fda000bf06270 */
[----:B-1----:R-:W-:Y:S05]  /*00b0*/  @P0 BRA `(.L_x_38) ;  /* 0x0000000000280947 */ /* 0x002fea0003800000 */
[----:B------:R-:W0:Y:S01]  /*00c0*/  S2R R7, SR_CgaCtaId ;  /* 0x0000000000077919 */ /* 0x000e220000008800 */
[----:B------:R-:W1:Y:S01]  /*00d0*/  LDC R4, c[0x0][0x360] ;  /* 0x0000d800ff047b82 */ /* 0x000e620000000800 */
[----:B------:R-:W-:Y:S01]  /*00e0*/  MOV R0, 0x400 ;  /* 0x0000040000007802 */ /* 0x000fe20000000f00 */
[----:B------:R-:W-:-:S03]  /*00f0*/  IMAD.MOV.U32 R5, RZ, RZ, R3 ;  /* 0x000000ffff057224 */ /* 0x000fc600078e0003 */
[----:B0-----:R-:W-:-:S07]  /*0100*/  LEA R0, R7, R0, 0x18 ;  /* 0x0000000007007211 */ /* 0x001fce00078ec0ff */
.L_x_39:
[----:B------:R-:W-:Y:S02]  /*0110*/  IMAD R2, R5, 0x4, R0 ;  /* 0x0000000405027824 */ /* 0x000fe400078e0200 */
[----:B-1----:R-:W-:-:S03]  /*0120*/  IMAD.IADD R5, R4, 0x1, R5 ;  /* 0x0000000104057824 */ /* 0x002fc600078e0205 */
[----:B------:R0:W-:Y:S02]  /*0130*/  STS [R2], RZ ;  /* 0x000000ff02007388 */ /* 0x0001e40000000800 */
[----:B------:R-:W-:-:S13]  /*0140*/  ISETP.GE.AND P0, PT, R5, UR5, PT ;  /* 0x0000000505007c0c */ /* 0x000fda000bf06270 */
[----:B0-----:R-:W-:Y:S05]  /*0150*/  @!P0 BRA `(.L_x_39) ;  /* 0xfffffffc00ec8947 */ /* 0x001fea000383ffff */
.L_x_38:
[----:B------:R-:W-:Y:S05]  /*0160*/  BSYNC.RECONVERGENT B0 ;  /* 0x0000000000007941 */ /* 0x000fea0003800200 */
.L_x_37:
[----:B------:R-:W-:Y:S01]  /*0170*/  BAR.SYNC.DEFER_BLOCKING 0x0 ;  /* 0x0000000000007b1d */ /* 0x000fe20000010000 */
[----:B------:R-:W-:-:S04]  /*0180*/  ISETP.GE.U32.AND P0, PT, R3, UR6, PT ;  /* 0x0000000603007c0c */ /* 0x000fc8000bf06070 */
[----:B------:R-:W-:Y:S01]  /*0190*/  ISETP.GE.AND.EX P0, PT, RZ, UR7, PT, P0 ;  /* 0x00000007ff007c0c */ /* 0x000fe2000bf06300 */
[----:B------:R-:W0:Y:S01]  /*01a0*/  LDCU.64 UR8, c[0x0][0x358] ;  /* 0x00006b00ff0877ac */ /* 0x000e220008000a00 */
[----:B------:R-:W-:Y:S11]  /*01b0*/  BSSY.RECONVERGENT B0, `(.L_x_40) ;  /* 0x0000182000007945 */ /* 0x000ff60003800200 */
[----:B------:R-:W-:Y:S05]  /*01c0*/  @P0 BRA `(.L_x_41) ;  /* 0x0000001800000947 */ /* 0x000fea0003800000 */
[----:B------:R-:W1:Y:S01]  /*01d0*/  LDC R2, c[0x0][0x360] ;  /* 0x0000d800ff027b82 */ /* 0x000e620000000800 */
[----:B------:R-:W-:Y:S01]  /*01e0*/  IMAD.MOV.U32 R5, RZ, RZ, R3 ;  /* 0x000000ffff057224 */ /* 0x000fe200078e0003 */
[----:B------:R-:W-:Y:S01]  /*01f0*/  BSSY.RECONVERGENT B1, `(.L_x_42) ;  /* 0x0000025000017945 */ /* 0x000fe20003800200 */
[----:B------:R-:W-:-:S03]  /*0200*/  IMAD.MOV.U32 R0, RZ, RZ, RZ ;  /* 0x000000ffff007224 */ /* 0x000fc600078e00ff */
[----:B-1----:R-:W-:-:S04]  /*0210*/  IADD3 R6, P1, PT, R2, R5, RZ ;  /* 0x0000000502067210 */ /* 0x002fc80007f3e0ff */
[C---:B------:R-:W-:Y:S01]  /*0220*/  ISETP.GE.U32.AND P0, PT, R6.reuse, UR6, PT ;  /* 0x0000000606007c0c */ /* 0x040fe2000bf06070 */
[----:B------:R-:W-:Y:S01]  /*0230*/  IMAD.X R9, RZ, RZ, R0, P1 ;  /* 0x000000ffff097224 */ /* 0x000fe200008e0600 */
[----:B------:R-:W-:-:S04]  /*0240*/  ISETP.GT.U32.AND P1, PT, R6, UR6, PT ;  /* 0x0000000606007c0c */ /* 0x000fc8000bf24070 */
[C---:B------:R-:W-:Y:S02]  /*0250*/  ISETP.GE.U32.AND.EX P0, PT, R9.reuse, UR7, PT, P0 ;  /* 0x0000000709007c0c */ /* 0x040fe4000bf06100 */
[C---:B------:R-:W-:Y:S02]  /*0260*/  ISETP.GT.U32.AND.EX P1, PT, R9.reuse, UR7, PT, P1 ;  /* 0x0000000709007c0c */ /* 0x040fe4000bf24110 */
[----:B------:R-:W-:Y:S02]  /*0270*/  SEL R4, RZ, 0x1, P0 ;  /* 0x00000001ff047807 */ /* 0x000fe40000000000 */
[----:B------:R-:W-:Y:S02]  /*0280*/  SEL R7, R6, UR6, P1 ;  /* 0x0000000606077c07 */ /* 0x000fe40008800000 */
[----:B------:R-:W-:Y:S02]  /*0290*/  SEL R8, R9, UR7, P1 ;  /* 0x0000000709087c07 */ /* 0x000fe40008800000 */
[----:B------:R-:W-:-:S04]  /*02a0*/  IADD3 R7, P0, P1, R7, -R6, -R4 ;  /* 0x8000000607077210 */ /* 0x000fc8000791e804 */
[----:B------:R-:W-:-:S04]  /*02b0*/  IADD3.X R8, PT, PT, R8, -0x1, ~R9, P0, P1 ;  /* 0xffffffff08087810 */ /* 0x000fc800007e2c09 */
[----:B------:R-:W-:-:S13]  /*02c0*/  ISETP.NE.U32.AND P0, PT, R8, RZ, PT ;  /* 0x000000ff0800720c */ /* 0x000fda0003f05070 */
[----:B------:R-:W-:Y:S05]  /*02d0*/  @P0 BRA `(.L_x_43) ;  /* 0x0000000000500947 */ /* 0x000fea0003800000 */
[----:B------:R-:W1:Y:S01]  /*02e0*/  I2F.U32.RP R6, R2 ;  /* 0x0000000200067306 */ /* 0x000e620000209000 */
[----:B------:R-:W-:Y:S01]  /*02f0*/  ISETP.NE.U32.AND P2, PT, R2, RZ, PT ;  /* 0x000000ff0200720c */ /* 0x000fe20003f45070 */
[----:B------:R-:W-:-:S06]  /*0300*/  IMAD.MOV.U32 R13, RZ, RZ, RZ ;  /* 0x000000ffff0d7224 */ /* 0x000fcc00078e00ff */
[----:B-1----:R-:W1:Y:S02]  /*0310*/  MUFU.RCP R6, R6 ;  /* 0x0000000600067308 */ /* 0x002e640000001000 */
[----:B-1----:R-:W-:-:S06]  /*0320*/  VIADD R8, R6, 0xffffffe ;  /* 0x0ffffffe06087836 */ /* 0x002fcc0000000000 */
[----:B------:R1:W2:Y:S02]  /*0330*/  F2I.FTZ.U32.TRUNC.NTZ R9, R8 ;  /* 0x0000000800097305 */ /* 0x0002a4000021f000 */
[----:B-1----:R-:W-:Y:S02]  /*0340*/  IMAD.MOV.U32 R8, RZ, RZ, RZ ;  /* 0x000000ffff087224 */ /* 0x002fe400078e00ff */
[----:B--2---:R-:W-:-:S04]  /*0350*/  IMAD.MOV R11, RZ, RZ, -R9 ;  /* 0x000000ffff0b7224 */ /* 0x004fc800078e0a09 */
[----:B------:R-:W-:-:S04]  /*0360*/  IMAD R11, R11, R2, RZ ;  /* 0x000000020b0b7224 */ /* 0x000fc800078e02ff */
[----:B------:R-:W-:-:S06]  /*0370*/  IMAD.HI.U32 R10, R9, R11, R8 ;  /* 0x0000000b090a7227 */ /* 0x000fcc00078e0008 */
[----:B------:R-:W-:-:S04]  /*0380*/  IMAD.HI.U32 R12, R10, R7, RZ ;  /* 0x000000070a0c7227 */ /* 0x000fc800078e00ff */
[----:B------:R-:W-:-:S04]  /*0390*/  IMAD.MOV R9, RZ, RZ, -R12 ;  /* 0x000000ffff097224 */ /* 0x000fc800078e0a0c */
[----:B------:R-:W-:-:S05]  /*03a0*/  IMAD R7, R2, R9, R7 ;  /* 0x0000000902077224 */ /* 0x000fca00078e0207 */
[----:B------:R-:W-:-:S13]  /*03b0*/  ISETP.GE.U32.AND P0, PT, R7, R2, PT ;  /* 0x000000020700720c */ /* 0x000fda0003f06070 */
[----:B------:R-:W-:Y:S02]  /*03c0*/  @P0 IMAD.IADD R7, R7, 0x1, -R2 ;  /* 0x0000000107070824 */ /* 0x000fe400078e0a02 */
[----:B------:R-:W-:-:S03]  /*03d0*/  @P0 VIADD R12, R12, 0x1 ;  /* 0x000000010c0c0836 */ /* 0x000fc60000000000 */
[----:B------:R-:W-:-:S13]  /*03e0*/  ISETP.GE.U32.AND P1, PT, R7, R2, PT ;  /* 0x000000020700720c */ /* 0x000fda0003f26070 */
[----:B------:R-:W-:Y:S01]  /*03f0*/  @P1 VIADD R12, R12, 0x1 ;  /* 0x000000010c0c1836 */ /* 0x000fe20000000000 */
[----:B------:R-:W-:Y:S01]  /*0400*/  @!P2 LOP3.LUT R12, RZ, R2, RZ, 0x33, !PT ;  /* 0x00000002ff0ca212 */ /* 0x000fe200078e33ff */
[----:B------:R-:W-:Y:S06]  /*0410*/  BRA `(.L_x_44) ;  /* 0x0000000000087947 */ /* 0x000fec0003800000 */
.L_x_43:
[----:B------:R-:W-:-:S07]  /*0420*/  MOV R6, 0x440 ;  /* 0x0000044000067802 */ /* 0x000fce0000000f00 */
[----:B0-----:R-:W-:Y:S05]  /*0430*/  CALL.REL.NOINC `($__internal_1_$__cuda_sm20_div_u64) ;  /* 0x0000001400c87944 */ /* 0x001fea0003c00000 */
.L_x_44:
[----:B0-----:R-:W-:Y:S05]  /*0440*/  BSYNC.RECONVERGENT B1 ;  /* 0x0000000000017941 */ /* 0x001fea0003800200 */
.L_x_42:
[----:B------:R-:W-:Y:S01]  /*0450*/  IADD3 R4, P1, PT, R12, R4, RZ ;  /* 0x000000040c047210 */ /* 0x000fe20007f3e0ff */
[----:B------:R-:W-:Y:S03]  /*0460*/  BSSY.RECONVERGENT B1, `(.L_x_45) ;  /* 0x0000057000017945 */ /* 0x000fe60003800200 */
[----:B------:R-:W-:Y:S01]  /*0470*/  LOP3.LUT R6, R4, 0x3, RZ, 0xc0, !PT ;  /* 0x0000000304067812 */ /* 0x000fe200078ec0ff */
[----:B------:R-:W-:-:S03]  /*0480*/  IMAD.X R12, RZ, RZ, R13, P1 ;  /* 0x000000ffff0c7224 */ /* 0x000fc600008e060d */
[----:B------:R-:W-:-:S04]  /*0490*/  ISETP.NE.U32.AND P0, PT, R6, 0x3, PT ;  /* 0x000000030600780c */ /* 0x000fc80003f05070 */
[----:B------:R-:W-:-:S13]  /*04a0*/  ISETP.NE.AND.EX P0, PT, RZ, RZ, PT, P0 ;  /* 0x000000ffff00720c */ /* 0x000fda0003f05300 */
[----:B------:R-:W-:Y:S05]  /*04b0*/  @!P0 BRA `(.L_x_46) ;  /* 0x0000000400448947 */ /* 0x000fea0003800000 */
[----:B------:R-:W0:Y:S01]  /*04c0*/  S2R R7, SR_CgaCtaId ;  /* 0x0000000000077919 */ /* 0x000e220000008800 */
[----:B------:R-:W1:Y:S01]  /*04d0*/  LDCU.64 UR10, c[0x0][0x390] ;  /* 0x00007200ff0a77ac */ /* 0x000e620008000a00 */
[----:B------:R-:W-:Y:S01]  /*04e0*/  VIADD R11, R4, 0x1 ;  /* 0x00000001040b7836 */ /* 0x000fe20000000000 */
[----:B------:R-:W-:Y:S01]  /*04f0*/  MOV R14, 0x400 ;  /* 0x00000400000e7802 */ /* 0x000fe20000000f00 */
[C---:B------:R-:W-:Y:S01]  /*0500*/  IMAD.SHL.U32 R19, R5.reuse, 0x8, RZ ;  /* 0x0000000805137824 */ /* 0x040fe200078e00ff */
[----:B------:R-:W-:Y:S02]  /*0510*/  SHF.L.U64.HI R17, R5, 0x3, R0 ;  /* 0x0000000305117819 */ /* 0x000fe40000010200 */
[----:B------:R-:W-:-:S04]  /*0520*/  LOP3.LUT R11, R11, 0x3, RZ, 0xc0, !PT ;  /* 0x000000030b0b7812 */ /* 0x000fc800078ec0ff */
[----:B------:R-:W-:-:S05]  /*0530*/  IADD3 R11, P1, PT, RZ, -R11, RZ ;  /* 0x8000000bff0b7210 */ /* 0x000fca0007f3e0ff */
[----:B------:R-:W-:Y:S01]  /*0540*/  IMAD.X R10, RZ, RZ, -0x1, P1 ;  /* 0xffffffffff0a7424 */ /* 0x000fe200008e06ff */
[----:B-1----:R-:W-:-:S04]  /*0550*/  LEA R13, P0, R5, UR10, 0x2 ;  /* 0x0000000a050d7c11 */ /* 0x002fc8000f8010ff */
[----:B------:R-:W-:Y:S02]  /*0560*/  LEA.HI.X R15, R5, UR11, R0, 0x2, P0 ;  /* 0x0000000b050f7c11 */ /* 0x000fe400080f1400 */
[----:B0-----:R-:W-:-:S07]  /*0570*/  LEA R14, R7, R14, 0x18 ;  /* 0x0000000e070e7211 */ /* 0x001fce00078ec0ff */
.L_x_50:
[----:B------:R-:W0:Y:S02]  /*0580*/  LDCU.64 UR10, c[0x0][0x380] ;  /* 0x00007000ff0a77ac */ /* 0x000e240008000a00 */
[----:B0-----:R-:W-:-:S04]  /*0590*/  IADD3 R6, P0, PT, R19, UR10, RZ ;  /* 0x0000000a13067c10 */ /* 0x001fc8000ff1e0ff */
[----:B------:R-:W-:-:S06]  /*05a0*/  IADD3.X R7, PT, PT, R17, UR11, RZ, P0, !PT ;  /* 0x0000000b11077c10 */ /* 0x000fcc00087fe4ff */
[----:B------:R-:W2:Y:S01]  /*05b0*/  LDG.E.64 R6, desc[UR8][R6.64] ;  /* 0x0000000806067981 */ /* 0x000ea2000c1e1b00 */
[----:B------:R-:W-:Y:S01]  /*05c0*/  IADD3 R11, P0, PT, R11, 0x1, RZ ;  /* 0x000000010b0b7810 */ /* 0x000fe20007f1e0ff */
[----:B------:R-:W-:Y:S01]  /*05d0*/  BSSY.RECONVERGENT B2, `(.L_x_47) ;  /* 0x0000039000027945 */ /* 0x000fe20003800200 */
[----:B------:R-:W-:-:S03]  /*05e0*/  IADD3 R5, P2, PT, R2, R5, RZ ;  /* 0x0000000502057210 */ /* 0x000fc60007f5e0ff */
[----:B------:R-:W-:Y:S01]  /*05f0*/  IMAD.X R10, RZ, RZ, R10, P0 ;  /* 0x000000ffff0a7224 */ /* 0x000fe200000e060a */
[----:B------:R-:W-:-:S04]  /*0600*/  ISETP.NE.U32.AND P0, PT, R11, RZ, PT ;  /* 0x000000ff0b00720c */ /* 0x000fc80003f05070 */
[----:B------:R-:W-:Y:S02]  /*0610*/  ISETP.NE.AND.EX P0, PT, R10, RZ, PT, P0 ;  /* 0x000000ff0a00720c */ /* 0x000fe40003f05300 */
[----:B--2---:R-:W-:-:S04]  /*0620*/  ISETP.NE.U32.AND P1, PT, R6, UR4, PT ;  /* 0x0000000406007c0c */ /* 0x004fc8000bf25070 */
[----:B------:R-:W-:-:S13]  /*0630*/  ISETP.NE.AND.EX P1, PT, R7, RZ, PT, P1 ;  /* 0x000000ff0700720c */ /* 0x000fda0003f25310 */
[----:B------:R-:W-:Y:S05]  /*0640*/  @P1 BRA `(.L_x_48) ;  /* 0x0000000000c41947 */ /* 0x000fea0003800000 */
[----:B------:R-:W0:Y:S01]  /*0650*/  LDCU.64 UR10, c[0x0][0x388] ;  /* 0x00007100ff0a77ac */ /* 0x000e220008000a00 */
[----:B------:R-:W-:Y:S01]  /*0660*/  IMAD.MOV.U32 R8, RZ, RZ, R13 ;  /* 0x000000ffff087224 */ /* 0x000fe200078e000d */
[----:B------:R-:W1:Y:S01]  /*0670*/  LDC R20, c[0x0][0x3b0] ;  /* 0x0000ec00ff147b82 */ /* 0x000e620000000800 */
[----:B0-----:R-:W-:-:S04]  /*0680*/  IADD3 R6, P1, PT, R19, UR10, RZ ;  /* 0x0000000a13067c10 */ /* 0x001fc8000ff3e0ff */
[----:B------:R-:W-:-:S06]  /*0690*/  IADD3.X R7, PT, PT, R17, UR11, RZ, P1, !PT ;  /* 0x0000000b11077c10 */ /* 0x000fcc0008ffe4ff */
[----:B------:R-:W2:Y:S01]  /*06a0*/  LDG.E.64 R6, desc[UR8][R6.64] ;  /* 0x0000000806067981 */ /* 0x000ea2000c1e1b00 */
[----:B------:R-:W-:-:S05]  /*06b0*/  IMAD.MOV.U32 R9, RZ, RZ, R15 ;  /* 0x000000ffff097224 */ /* 0x000fca00078e000f */
[----:B------:R0:W3:Y:S01]  /*06c0*/  LDG.E R18, desc[UR8][R8.64] ;  /* 0x0000000808127981 */ /* 0x0000e2000c1e1900 */
[----:B-1----:R-:W-:-:S04]  /*06d0*/  IABS R16, R20 ;  /* 0x0000001400107213 */ /* 0x002fc80000000000 */
[----:B------:R-:W1:Y:S08]  /*06e0*/  I2F.RP R21, R16 ;  /* 0x0000001000157306 */ /* 0x000e700000209400 */
[----:B-1----:R-:W1:Y:S01]  /*06f0*/  MUFU.RCP R21, R21 ;  /* 0x0000001500157308 */ /* 0x002e620000001000 */
[----:B--2---:R-:W-:-:S04]  /*0700*/  SHF.R.U32.HI R23, RZ, 0x1, R7 ;  /* 0x00000001ff177819 */ /* 0x004fc80000011607 */
[----:B------:R-:W-:Y:S01]  /*0710*/  LOP3.LUT R22, R23, R6, RZ, 0x3c, !PT ;  /* 0x0000000617167212 */ /* 0x000fe200078e3cff */
[----:B------:R-:W-:-:S04]  /*0720*/  IMAD R23, R7, -0x12aa7333, RZ ;  /* 0xed558ccd07177824 */ /* 0x000fc800078e02ff */
[C---:B------:R-:W-:Y:S02]  /*0730*/  IMAD R23, R22.reuse, -0xae5029, R23 ;  /* 0xff51afd716177824 */ /* 0x040fe400078e0217 */
[----:B------:R-:W-:-:S04]  /*0740*/  IMAD.WIDE.U32 R6, R22, -0x12aa7333, RZ ;  /* 0xed558ccd16067825 */ /* 0x000fc800078e00ff */
[----:B0-----:R-:W-:Y:S02]  /*0750*/  IMAD.IADD R8, R7, 0x1, R23 ;  /* 0x0000000107087824 */ /* 0x001fe400078e0217 */
[----:B-1----:R-:W-:-:S03]  /*0760*/  VIADD R7, R21, 0xffffffe ;  /* 0x0ffffffe15077836 */ /* 0x002fc60000000000 */
[----:B------:R-:W-:-:S03]  /*0770*/  SHF.R.U32.HI R9, RZ, 0x1, R8 ;  /* 0x00000001ff097819 */ /* 0x000fc60000011608 */
[----:B------:R-:W0:Y:S01]  /*0780*/  F2I.FTZ.U32.TRUNC.NTZ R7, R7 ;  /* 0x0000000700077305 */ /* 0x000e22000021f000 */
[----:B------:R-:W-:Y:S01]  /*0790*/  LOP3.LUT R6, R9, R6, RZ, 0x3c, !PT ;  /* 0x0000000609067212 */ /* 0x000fe200078e3cff */
[----:B------:R-:W-:-:S04]  /*07a0*/  IMAD R9, R8, 0x1a85ec53, RZ ;  /* 0x1a85ec5308097824 */ /* 0x000fc800078e02ff */
[C---:B------:R-:W-:Y:S02]  /*07b0*/  IMAD R21, R6.reuse, -0x3b314602, R9 ;  /* 0xc4ceb9fe06157824 */ /* 0x040fe400078e0209 */
[----:B------:R-:W-:-:S04]  /*07c0*/  IMAD.WIDE.U32 R8, R6, 0x1a85ec53, RZ ;  /* 0x1a85ec5306087825 */ /* 0x000fc800078e00ff */
[----:B------:R-:W-:Y:S02]  /*07d0*/  IMAD.IADD R9, R9, 0x1, R21 ;  /* 0x0000000109097824 */ /* 0x000fe400078e0215 */
[----:B------:R-:W-:Y:S02]  /*07e0*/  IMAD.MOV.U32 R6, RZ, RZ, RZ ;  /* 0x000000ffff067224 */ /* 0x000fe400078e00ff */
[----:B0-----:R-:W-:Y:S01]  /*07f0*/  IMAD.MOV R21, RZ, RZ, -R7 ;  /* 0x000000ffff157224 */ /* 0x001fe200078e0a07 */
[----:B------:R-:W-:-:S04]  /*0800*/  SHF.R.U32.HI R9, RZ, 0x1, R9 ;  /* 0x00000001ff097819 */ /* 0x000fc80000011609 */
[----:B------:R-:W-:Y:S01]  /*0810*/  LOP3.LUT R8, R9, R8, RZ, 0x3c, !PT ;  /* 0x0000000809087212 */ /* 0x000fe200078e3cff */
[----:B------:R-:W-:-:S03]  /*0820*/  IMAD R9, R21, R16, RZ ;  /* 0x0000001015097224 */ /* 0x000fc600078e02ff */
[----:B------:R-:W-:Y:S01]  /*0830*/  IABS R21, R8 ;  /* 0x0000000800157213 */ /* 0x000fe20000000000 */
[----:B------:R-:W-:-:S04]  /*0840*/  IMAD.HI.U32 R6, R7, R9, R6 ;  /* 0x0000000907067227 */ /* 0x000fc800078e0006 */
[----:B------:R-:W-:-:S04]  /*0850*/  IMAD.MOV.U32 R7, RZ, RZ, R21 ;  /* 0x000000ffff077224 */ /* 0x000fc800078e0015 */
[----:B------:R-:W-:-:S04]  /*0860*/  IMAD.HI.U32 R6, R6, R7, RZ ;  /* 0x0000000706067227 */ /* 0x000fc800078e00ff */
[----:B------:R-:W-:-:S04]  /*0870*/  IMAD.MOV R6, RZ, RZ, -R6 ;  /* 0x000000ffff067224 */ /* 0x000fc800078e0a06 */
[----:B------:R-:W-:-:S05]  /*0880*/  IMAD R7, R16, R6, R7 ;  /* 0x0000000610077224 */ /* 0x000fca00078e0207 */
[----:B------:R-:W-:-:S13]  /*0890*/  ISETP.GT.U32.AND P1, PT, R16, R7, PT ;  /* 0x000000071000720c */ /* 0x000fda0003f24070 */
[----:B------:R-:W-:Y:S01]  /*08a0*/  @!P1 IMAD.IADD R7, R7, 0x1, -R16 ;  /* 0x0000000107079824 */ /* 0x000fe200078e0a10 */
[----:B------:R-:W-:-:S04]  /*08b0*/  ISETP.NE.AND P1, PT, R20, RZ, PT ;  /* 0x000000ff1400720c */ /* 0x000fc80003f25270 */
[----:B------:R-:W-:-:S13]  /*08c0*/  ISETP.GT.U32.AND P3, PT, R16, R7, PT ;  /* 0x000000071000720c */ /* 0x000fda0003f64070 */
[----:B------:R-:W-:Y:S01]  /*08d0*/  @!P3 IMAD.IADD R7, R7, 0x1, -R16 ;  /* 0x000000010707b824 */ /* 0x000fe200078e0a10 */
[----:B------:R-:W-:Y:S02]  /*08e0*/  @!P1 LOP3.LUT R7, RZ, R20, RZ, 0x33, !PT ;  /* 0x00000014ff079212 */ /* 0x000fe400078e33ff */
[----:B------:R-:W-:-:S03]  /*08f0*/  ISETP.GE.AND P3, PT, R8, RZ, PT ;  /* 0x000000ff0800720c */ /* 0x000fc60003f66270 */
[----:B------:R-:W-:Y:S01]  /*0900*/  IMAD R8, R7, 0x4, R14 ;  /* 0x0000000407087824 */ /* 0x000fe200078e020e */
[----:B---3--:R-:W-:-:S09]  /*0910*/  FSEL R9, -R18, R18, !P3 ;  /* 0x0000001212097208 */ /* 0x008fd20005800100 */
.L_x_49:
[----:B------:R-:W0:Y:S02]  /*0920*/  LDS R6, [R8] ;  /* 0x0000000008067984 */ /* 0x000e240000000800 */
[----:B0-----:R-:W-:-:S05]  /*0930*/  FADD R7, R9, R6 ;  /* 0x0000000609077221 */ /* 0x001fca0000000000 */
[----:B------:R-:W0:Y:S02]  /*0940*/  ATOMS.CAST.SPIN P1, [R8], R6, R7 ;  /* 0x000000060800758d */ /* 0x000e240001820007 */
[----:B0-----:R-:W-:Y:S05]  /*0950*/  @!P1 BRA `(.L_x_49) ;  /* 0xfffffffc00f09947 */ /* 0x001fea000383ffff */
.L_x_48:
[----:B------:R-:W-:Y:S05]  /*0960*/  BSYNC.RECONVERGENT B2 ;  /* 0x0000000000027941 */ /* 0x000fea0003800200 */
.L_x_47:
[C---:B------:R-:W-:Y:S01]  /*0970*/  LEA R13, P1, R2.reuse, R13, 0x2 ;  /* 0x0000000d020d7211 */ /* 0x040fe200078210ff */
[----:B------:R-:W-:Y:S01]  /*0980*/  IMAD.X R0, RZ, RZ, R0, P2 ;  /* 0x000000ffff007224 */ /* 0x000fe200010e0600 */
[C---:B------:R-:W-:Y:S02]  /*0990*/  LEA R19, P3, R2.reuse, R19, 0x3 ;  /* 0x0000001302137211 */ /* 0x040fe400078618ff */
[C---:B------:R-:W-:Y:S02]  /*09a0*/  LEA.HI.X R15, R2.reuse, R15, RZ, 0x2, P1 ;  /* 0x0000000f020f7211 */ /* 0x040fe400008f14ff */
[----:B------:R-:W-:Y:S01]  /*09b0*/  LEA.HI.X R17, R2, R17, RZ, 0x3, P3 ;  /* 0x0000001102117211 */ /* 0x000fe200018f1cff */
[----:B------:R-:W-:Y:S08]  /*09c0*/  @P0 BRA `(.L_x_50) ;  /* 0xfffffff800ec0947 */ /* 0x000ff0000383ffff */
.L_x_46:
[----:B------:R-:W-:Y:S05]  /*09d0*/  BSYNC.RECONVERGENT B1 ;  /* 0x0000000000017941 */ /* 0x000fea0003800200 */
.L_x_45:
[----:B------:R-:W-:-:S04]  /*09e0*/  ISETP.GE.U32.AND P0, PT, R4, 0x3, PT ;  /* 0x000000030400780c */ /* 0x000fc80003f06070 */
[----:B------:R-:W-:-:S13]  /*09f0*/  ISETP.GE.U32.AND.EX P0, PT, R12, RZ, PT, P0 ;  /* 0x000000ff0c00720c */ /* 0x000fda0003f06100 */
[----:B------:R-:W-:Y:S05]  /*0a00*/  @!P0 BRA `(.L_x_41) ;  /* 0x0000000c00f08947 */ /* 0x000fea0003800000 */
[----:B------:R-:W0:Y:S01]  /*0a10*/  S2R R7, SR_CgaCtaId ;  /* 0x0000000000077919 */ /* 0x000e220000008800 */
[----:B------:R-:W-:-:S04]  /*0a20*/  MOV R4, 0x400 ;  /* 0x0000040000047802 */ /* 0x000fc80000000f00 */
[----:B0-----:R-:W-:-:S07]  /*0a30*/  LEA R4, R7, R4, 0x18 ;  /* 0x0000000407047211 */ /* 0x001fce00078ec0ff */
.L_x_63:
[----:B------:R-:W0:Y:S01]  /*0a40*/  LDCU.64 UR10, c[0x0][0x380] ;  /* 0x00007000ff0a77ac */ /* 0x000e220008000a00 */
[C---:B------:R-:W-:Y:S01]  /*0a50*/  IMAD.SHL.U32 R16, R5.reuse, 0x8, RZ ;  /* 0x0000000805107824 */ /* 0x040fe200078e00ff */
[----:B------:R-:W-:Y:S01]  /*0a60*/  SHF.L.U64.HI R18, R5, 0x3, R0 ;  /* 0x0000000305127819 */ /* 0x000fe20000010200 */
[----:B------:R-:W-:Y:S01]  /*0a70*/  IMAD.SHL.U32 R11, R2, 0x8, RZ ;  /* 0x00000008020b7824 */ /* 0x000fe200078e00ff */
[----:B------:R-:W-:Y:S02]  /*0a80*/  SHF.R.U32.HI R17, RZ, 0x1d, R2 ;  /* 0x0000001dff117819 */ /* 0x000fe40000011602 */
[----:B0-----:R-:W-:-:S04]  /*0a90*/  IADD3 R12, P0, PT, R16, UR10, RZ ;  /* 0x0000000a100c7c10 */ /* 0x001fc8000ff1e0ff */
[----:B------:R-:W-:Y:S02]  /*0aa0*/  IADD3.X R13, PT, PT, R18, UR11, RZ, P0, !PT ;  /* 0x0000000b120d7c10 */ /* 0x000fe400087fe4ff */
[----:B------:R-:W-:-:S03]  /*0ab0*/  IADD3 R6, P0, PT, R11, R12, RZ ;  /* 0x0000000c0b067210 */ /* 0x000fc60007f1e0ff */
[----:B------:R-:W2:Y:S01]  /*0ac0*/  LDG.E.64 R14, desc[UR8][R12.64] ;  /* 0x000000080c0e7981 */ /* 0x000ea2000c1e1b00 */
[----:B------:R-:W-:Y:S01]  /*0ad0*/  IADD3 R8, P1, PT, R11, R6, RZ ;  /* 0x000000060b087210 */ /* 0x000fe20007f3e0ff */
[----:B------:R-:W-:-:S03]  /*0ae0*/  IMAD.X R7, R17, 0x1, R13, P0 ;  /* 0x0000000111077824 */ /* 0x000fc600000e060d */
[----:B------:R-:W-:Y:S01]  /*0af0*/  IADD3 R10, P0, PT, R11, R8, RZ ;  /* 0x000000080b0a7210 */ /* 0x000fe20007f1e0ff */
[C---:B------:R-:W-:Y:S02]  /*0b00*/  IMAD.X R9, R17.reuse, 0x1, R7, P1 ;  /* 0x0000000111097824 */ /* 0x040fe400008e0607 */
[----:B------:R-:W5:Y:S02]  /*0b10*/  LDG.E.64 R6, desc[UR8][R6.64] ;  /* 0x0000000806067981 */ /* 0x000f64000c1e1b00 */
[----:B------:R-:W-:Y:S02]  /*0b20*/  IMAD.X R11, R17, 0x1, R9, P0 ;  /* 0x00000001110b7824 */ /* 0x000fe400000e0609 */
[----:B------:R-:W5:Y:S04]  /*0b30*/  LDG.E.64 R8, desc[UR8][R8.64] ;  /* 0x0000000808087981 */ /* 0x000f68000c1e1b00 */
[----:B------:R-:W5:Y:S01]  /*0b40*/  LDG.E.64 R10, desc[UR8][R10.64] ;  /* 0x000000080a0a7981 */ /* 0x000f62000c1e1b00 */
[----:B------:R-:W-:Y:S01]  /*0b50*/  BSSY.RECONVERGENT B1, `(.L_x_51) ;  /* 0x0000036000017945 */ /* 0x000fe20003800200 */
[----:B--2---:R-:W-:-:S04]  /*0b60*/  ISETP.NE.U32.AND P0, PT, R14, UR4, PT ;  /* 0x000000040e007c0c */ /* 0x004fc8000bf05070 */
[----:B------:R-:W-:-:S13]  /*0b70*/  ISETP.NE.AND.EX P0, PT, R15, RZ, PT, P0 ;  /* 0x000000ff0f00720c */ /* 0x000fda0003f05300 */
[----:B------:R-:W-:Y:S05]  /*0b80*/  @P0 BRA `(.L_x_52) ;  /* 0x0000000000c80947 */ /* 0x000fea0003800000 */
[----:B------:R-:W0:Y:S02]  /*0b90*/  LDCU.64 UR10, c[0x0][0x388] ;  /* 0x00007100ff0a77ac */ /* 0x000e240008000a00 */
[----:B0-----:R-:W-:-:S04]  /*0ba0*/  IADD3 R12, P0, PT, R16, UR10, RZ ;  /* 0x0000000a100c7c10 */ /* 0x001fc8000ff1e0ff */
[----:B------:R-:W-:Y:S01]  /*0bb0*/  IADD3.X R13, PT, PT, R18, UR11, RZ, P0, !PT ;  /* 0x0000000b120d7c10 */ /* 0x000fe200087fe4ff */
[----:B------:R-:W0:Y:S01]  /*0bc0*/  LDCU.64 UR10, c[0x0][0x390] ;  /* 0x00007200ff0a77ac */ /* 0x000e220008000a00 */
[----:B------:R-:W1:Y:S04]  /*0bd0*/  LDC R18, c[0x0][0x3b0] ;  /* 0x0000ec00ff127b82 */ /* 0x000e680000000800 */
[----:B------:R-:W2:Y:S01]  /*0be0*/  LDG.E.64 R12, desc[UR8][R12.64] ;  /* 0x000000080c0c7981 */ /* 0x000ea2000c1e1b00 */
[----:B0-----:R-:W-:-:S04]  /*0bf0*/  LEA R14, P0, R5, UR10, 0x2 ;  /* 0x0000000a050e7c11 */ /* 0x001fc8000f8010ff */
[----:B------:R-:W-:-:S05]  /*0c00*/  LEA.HI.X R15, R5, UR11, R0, 0x2, P0 ;  /* 0x0000000b050f7c11 */ /* 0x000fca00080f1400 */
[----:B------:R0:W3:Y:S01]  /*0c10*/  LDG.E R17, desc[UR8][R14.64] ;  /* 0x000000080e117981 */ /* 0x0000e2000c1e1900 */
[----:B-1----:R-:W-:Y:S02]  /*0c20*/  IABS R16, R18 ;  /* 0x0000001200107213 */ /* 0x002fe40000000000 */
[----:B------:R-:W-:Y:S02]  /*0c30*/  ISETP.NE.AND P1, PT, R18, RZ, PT ;  /* 0x000000ff1200720c */ /* 0x000fe40003f25270 */
[----:B------:R-:W1:Y:S08]  /*0c40*/  I2F.RP R20, R16 ;  /* 0x0000001000147306 */ /* 0x000e700000209400 */
[----:B-1----:R-:W1:Y:S01]  /*0c50*/  MUFU.RCP R20, R20 ;  /* 0x0000001400147308 */ /* 0x002e620000001000 */
[----:B--2---:R-:W-:Y:S01]  /*0c60*/  SHF.R.U32.HI R19, RZ, 0x1, R13 ;  /* 0x00000001ff137819 */ /* 0x004fe2000001160d */
[----:B------:R-:W-:-:S03]  /*0c70*/  IMAD R13, R13, -0x12aa7333, RZ ;  /* 0xed558ccd0d0d7824 */ /* 0x000fc600078e02ff */
[----:B------:R-:W-:-:S05]  /*0c80*/  LOP3.LUT R12, R19, R12, RZ, 0x3c, !PT ;  /* 0x0000000c130c7212 */ /* 0x000fca00078e3cff */
        /* <DEDUP_REMOVED lines=23> */
[----:B------:R-:W-:-:S05]  /*0e00*/  @!P0 IMAD.IADD R13, R13, 0x1, -R16 ;  /* 0x000000010d0d8824 */ /* 0x000fca00078e0a10 */
[----:B------:R-:W-:-:S13]  /*0e10*/  ISETP.GT.U32.AND P0, PT, R16, R13, PT ;  /* 0x0000000d1000720c */ /* 0x000fda0003f04070 */
[----:B------:R-:W-:Y:S01]  /*0e20*/  @!P0 IMAD.IADD R13, R13, 0x1, -R16 ;  /* 0x000000010d0d8824 */ /* 0x000fe200078e0a10 */
[----:B------:R-:W-:Y:S02]  /*0e30*/  @!P1 LOP3.LUT R13, RZ, R18, RZ, 0x33, !PT ;  /* 0x00000012ff0d9212 */ /* 0x000fe400078e33ff */
[----:B------:R-:W-:-:S03]  /*0e40*/  ISETP.GE.AND P0, PT, R14, RZ, PT ;  /* 0x000000ff0e00720c */ /* 0x000fc60003f06270 */
[----:B------:R-:W-:Y:S01]  /*0e50*/  IMAD R14, R13, 0x4, R4 ;  /* 0x000000040d0e7824 */ /* 0x000fe200078e0204 */
[----:B---3--:R-:W-:-:S09]  /*0e60*/  FSEL R17, -R17, R17, !P0 ;  /* 0x0000001111117208 */ /* 0x008fd20004000100 */
.L_x_53:
[----:B------:R-:W0:Y:S02]  /*0e70*/  LDS R12, [R14] ;  /* 0x000000000e0c7984 */ /* 0x000e240000000800 */
[----:B0-----:R-:W-:-:S05]  /*0e80*/  FADD R13, R17, R12 ;  /* 0x0000000c110d7221 */ /* 0x001fca0000000000 */
[----:B------:R-:W0:Y:S02]  /*0e90*/  ATOMS.CAST.SPIN P0, [R14], R12, R13 ;  /* 0x0000000c0e00758d */ /* 0x000e24000180000d */
[----:B0-----:R-:W-:Y:S05]  /*0ea0*/  @!P0 BRA `(.L_x_53) ;  /* 0xfffffffc00f08947 */ /* 0x001fea000383ffff */
.L_x_52:
[----:B------:R-:W-:Y:S05]  /*0eb0*/  BSYNC.RECONVERGENT B1 ;  /* 0x0000000000017941 */ /* 0x000fea0003800200 */
.L_x_51:
[----:B-----5:R-:W-:Y:S01]  /*0ec0*/  ISETP.NE.U32.AND P1, PT, R6, UR4, PT ;  /* 0x0000000406007c0c */ /* 0x020fe2000bf25070 */
[----:B------:R-:W-:Y:S01]  /*0ed0*/  BSSY.RECONVERGENT B1, `(.L_x_54) ;  /* 0x000003d000017945 */ /* 0x000fe20003800200 */
[----:B------:R-:W-:Y:S02]  /*0ee0*/  IADD3 R15, P4, PT, R2, R5, RZ ;  /* 0x00000005020f7210 */ /* 0x000fe40007f9e0ff */
[----:B------:R-:W-:Y:S02]  /*0ef0*/  ISETP.NE.AND.EX P1, PT, R7, RZ, PT, P1 ;  /* 0x000000ff0700720c */ /* 0x000fe40003f25310 */
[----:B------:R-:W-:Y:S01]  /*0f00*/  ISETP.NE.U32.AND P2, PT, R8, UR4, PT ;  /* 0x0000000408007c0c */ /* 0x000fe2000bf45070 */
[----:B------:R-:W-:Y:S01]  /*0f10*/  IMAD.X R0, RZ, RZ, R0, P4 ;  /* 0x000000ffff007224 */ /* 0x000fe200020e0600 */
[----:B------:R-:W-:Y:S02]  /*0f20*/  ISETP.NE.U32.AND P0, PT, R10, UR4, PT ;  /* 0x000000040a007c0c */ /* 0x000fe4000bf05070 */
[----:B------:R-:W-:-:S02]  /*0f30*/  IADD3 R13, P3, PT, R2, R15, RZ ;  /* 0x0000000f020d7210 */ /* 0x000fc40007f7e0ff */
[----:B------:R-:W-:Y:S02]  /*0f40*/  ISETP.NE.AND.EX P2, PT, R9, RZ, PT, P2 ;  /* 0x000000ff0900720c */ /* 0x000fe40003f45320 */
[----:B------:R-:W-:Y:S02]  /*0f50*/  ISETP.NE.AND.EX P0, PT, R11, RZ, PT, P0 ;  /* 0x000000ff0b00720c */ /* 0x000fe40003f05300 */
[----:B------:R-:W-:Y:S01]  /*0f60*/  IADD3 R5, P5, PT, R2, R13, RZ ;  /* 0x0000000d02057210 */ /* 0x000fe20007fbe0ff */
[----:B------:R-:W-:-:S12]  /*0f70*/  @P1 BRA `(.L_x_55) ;  /* 0x0000000000c81947 */ /* 0x000fd80003800000 */
[----:B------:R-:W0:Y:S01]  /*0f80*/  LDCU.64 UR10, c[0x0][0x388] ;  /* 0x00007100ff0a77ac */ /* 0x000e220008000a00 */
[----:B------:R-:W1:Y:S01]  /*0f90*/  LDC R10, c[0x0][0x3b0] ;  /* 0x0000ec00ff0a7b82 */ /* 0x000e620000000800 */
[----:B0-----:R-:W-:-:S04]  /*0fa0*/  LEA R6, P1, R15, UR10, 0x3 ;  /* 0x0000000a0f067c11 */ /* 0x001fc8000f8218ff */
[C---:B------:R-:W-:Y:S01]  /*0fb0*/  LEA.HI.X R7, R15.reuse, UR11, R0, 0x3, P1 ;  /* 0x0000000b0f077c11 */ /* 0x040fe200088f1c00 */
[----:B------:R-:W0:Y:S05]  /*0fc0*/  LDCU.64 UR10, c[0x0][0x390] ;  /* 0x00007200ff0a77ac */ /* 0x000e2a0008000a00 */
[----:B------:R-:W2:Y:S01]  /*0fd0*/  LDG.E.64 R6, desc[UR8][R6.64] ;  /* 0x0000000806067981 */ /* 0x000ea2000c1e1b00 */
[----:B0-----:R-:W-:-:S04]  /*0fe0*/  LEA R14, P1, R15, UR10, 0x2 ;  /* 0x0000000a0f0e7c11 */ /* 0x001fc8000f8210ff */
[----:B------:R-:W-:-:S05]  /*0ff0*/  LEA.HI.X R15, R15, UR11, R0, 0x2, P1 ;  /* 0x0000000b0f0f7c11 */ /* 0x000fca00088f1400 */
[----:B------:R0:W3:Y:S01]  /*1000*/  LDG.E R9, desc[UR8][R14.64] ;  /* 0x000000080e097981 */ /* 0x0000e2000c1e1900 */
[----:B-1----:R-:W-:-:S04]  /*1010*/  IABS R8, R10 ;  /* 0x0000000a00087213 */ /* 0x002fc80000000000 */
[----:B------:R-:W1:Y:S08]  /*1020*/  I2F.RP R16, R8 ;  /* 0x0000000800107306 */ /* 0x000e700000209400 */
[----:B-1----:R-:W1:Y:S01]  /*1030*/  MUFU.RCP R16, R16 ;  /* 0x0000001000107308 */ /* 0x002e620000001000 */
[----:B--2---:R-:W-:Y:S01]  /*1040*/  SHF.R.U32.HI R11, RZ, 0x1, R7 ;  /* 0x00000001ff0b7819 */ /* 0x004fe20000011607 */
[----:B------:R-:W-:-:S03]  /*1050*/  IMAD R7, R7, -0x12aa7333, RZ ;  /* 0xed558ccd07077824 */ /* 0x000fc600078e02ff */
[----:B------:R-:W-:-:S05]  /*1060*/  LOP3.LUT R6, R11, R6, RZ, 0x3c, !PT ;  /* 0x000000060b067212 */ /* 0x000fca00078e3cff */
[C---:B------:R-:W-:Y:S02]  /*1070*/  IMAD R11, R6.reuse, -0xae5029, R7 ;  /* 0xff51afd7060b7824 */ /* 0x040fe400078e0207 */
[----:B------:R-:W-:-:S04]  /*1080*/  IMAD.WIDE.U32 R6, R6, -0x12aa7333, RZ ;  /* 0xed558ccd06067825 */ /* 0x000fc800078e00ff */
[----:B------:R-:W-:Y:S02]  /*1090*/  IMAD.IADD R12, R7, 0x1, R11 ;  /* 0x00000001070c7824 */ /* 0x000fe400078e020b */
[----:B-1----:R-:W-:-:S03]  /*10a0*/  VIADD R7, R16, 0xffffffe ;  /* 0x0ffffffe10077836 */ /* 0x002fc60000000000 */
[----:B------:R-:W-:-:S03]  /*10b0*/  SHF.R.U32.HI R11, RZ, 0x1, R12 ;  /* 0x00000001ff0b7819 */ /* 0x000fc6000001160c */
[----:B------:R-:W1:Y:S01]  /*10c0*/  F2I.FTZ.U32.TRUNC.NTZ R7, R7 ;  /* 0x0000000700077305 */ /* 0x000e62000021f000 */
[----:B------:R-:W-:Y:S01]  /*10d0*/  LOP3.LUT R6, R11, R6, RZ, 0x3c, !PT ;  /* 0x000000060b067212 */ /* 0x000fe200078e3cff */
[----:B------:R-:W-:-:S04]  /*10e0*/  IMAD R11, R12, 0x1a85ec53, RZ ;  /* 0x1a85ec530c0b7824 */ /* 0x000fc800078e02ff */
[C---:B------:R-:W-:Y:S02]  /*10f0*/  IMAD R11, R6.reuse, -0x3b314602, R11 ;  /* 0xc4ceb9fe060b7824 */ /* 0x040fe400078e020b */
[----:B0-----:R-:W-:-:S04]  /*1100*/  IMAD.WIDE.U32 R14, R6, 0x1a85ec53, RZ ;  /* 0x1a85ec53060e7825 */ /* 0x001fc800078e00ff */
[----:B------:R-:W-:Y:S02]  /*1110*/  IMAD.IADD R11, R15, 0x1, R11 ;  /* 0x000000010f0b7824 */ /* 0x000fe400078e020b */
[----:B------:R-:W-:Y:S02]  /*1120*/  IMAD.MOV.U32 R6, RZ, RZ, RZ ;  /* 0x000000ffff067224 */ /* 0x000fe400078e00ff */
[----:B-1----:R-:W-:Y:S01]  /*1130*/  IMAD.MOV R15, RZ, RZ, -R7 ;  /* 0x000000ffff0f7224 */ /* 0x002fe200078e0a07 */
        /* <DEDUP_REMOVED lines=18> */
.L_x_56:
[----:B------:R-:W0:Y:S02]  /*1260*/  LDS R6, [R8] ;  /* 0x0000000008067984 */ /* 0x000e240000000800 */
[----:B0-----:R-:W-:-:S05]  /*1270*/  FADD R7, R9, R6 ;  /* 0x0000000609077221 */ /* 0x001fca0000000000 */
[----:B------:R-:W0:Y:S02]  /*1280*/  ATOMS.CAST.SPIN P1, [R8], R6, R7 ;  /* 0x000000060800758d */ /* 0x000e240001820007 */
[----:B0-----:R-:W-:Y:S05]  /*1290*/  @!P1 BRA `(.L_x_56) ;  /* 0xfffffffc00f09947 */ /* 0x001fea000383ffff */
.L_x_55:
[----:B------:R-:W-:Y:S05]  /*12a0*/  BSYNC.RECONVERGENT B1 ;  /* 0x0000000000017941 */ /* 0x000fea0003800200 */
.L_x_54:
[----:B------:R-:W-:Y:S01]  /*12b0*/  BSSY.RECONVERGENT B1, `(.L_x_57) ;  /* 0x0000035000017945 */ /* 0x000fe20003800200 */
[----:B------:R-:W-:-:S03]  /*12c0*/  IMAD.X R0, RZ, RZ, R0, P3 ;  /* 0x000000ffff007224 */ /* 0x000fc600018e0600 */
[----:B------:R-:W-:Y:S05]  /*12d0*/  @P2 BRA `(.L_x_58) ;  /* 0x0000000000c82947 */ /* 0x000fea0003800000 */
        /* <DEDUP_REMOVED lines=46> */
.L_x_59:
[----:B------:R-:W0:Y:S02]  /*15c0*/  LDS R6, [R8] ;  /* 0x0000000008067984 */ /* 0x000e240000000800 */
[----:B0-----:R-:W-:-:S05]  /*15d0*/  FADD R7, R9, R6 ;  /* 0x0000000609077221 */ /* 0x001fca0000000000 */
[----:B------:R-:W0:Y:S02]  /*15e0*/  ATOMS.CAST.SPIN P1, [R8], R6, R7 ;  /* 0x000000060800758d */ /* 0x000e240001820007 */
[----:B0-----:R-:W-:Y:S05]  /*15f0*/  @!P1 BRA `(.L_x_59) ;  /* 0xfffffffc00f09947 */ /* 0x001fea000383ffff */
.L_x_58:
[----:B------:R-:W-:Y:S05]  /*1600*/  BSYNC.RECONVERGENT B1 ;  /* 0x0000000000017941 */ /* 0x000fea0003800200 */
.L_x_57:
        /* <DEDUP_REMOVED lines=49> */
.L_x_62:
[----:B------:R-:W0:Y:S02]  /*1920*/  LDS R6, [R8] ;  /* 0x0000000008067984 */ /* 0x000e240000000800 */
[----:B0-----:R-:W-:-:S05]  /*1930*/  FADD R7, R9, R6 ;  /* 0x0000000609077221 */ /* 0x001fca0000000000 */
[----:B------:R-:W0:Y:S02]  /*1940*/  ATOMS.CAST.SPIN P0, [R8], R6, R7 ;  /* 0x000000060800758d */ /* 0x000e240001800007 */
[----:B0-----:R-:W-:Y:S05]  /*1950*/  @!P0 BRA `(.L_x_62) ;  /* 0xfffffffc00f08947 */ /* 0x001fea000383ffff */
.L_x_61:
[----:B------:R-:W-:Y:S05]  /*1960*/  BSYNC.RECONVERGENT B1 ;  /* 0x0000000000017941 */ /* 0x000fea0003800200 */
.L_x_60:
[----:B------:R-:W0:Y:S01]  /*1970*/  LDCU.64 UR10, c[0x0][0x3a0] ;  /* 0x00007400ff0a77ac */ /* 0x000e220008000a00 */
[----:B------:R-:W-:-:S05]  /*1980*/  IADD3 R5, P0, PT, R2, R5, RZ ;  /* 0x0000000502057210 */ /* 0x000fca0007f1e0ff */
[----:B------:R-:W-:Y:S01]  /*1990*/  IMAD.X R0, RZ, RZ, R0, P0 ;  /* 0x000000ffff007224 */ /* 0x000fe200000e0600 */
[----:B0-----:R-:W-:-:S04]  /*19a0*/  ISETP.GE.U32.AND P0, PT, R5, UR10, PT ;  /* 0x0000000a05007c0c */ /* 0x001fc8000bf06070 */
[----:B------:R-:W-:-:S13]  /*19b0*/  ISETP.GE.AND.EX P0, PT, R0, UR11, PT, P0 ;  /* 0x0000000b00007c0c */ /* 0x000fda000bf06300 */
[----:B------:R-:W-:Y:S05]  /*19c0*/  @!P0 BRA `(.L_x_63) ;  /* 0xfffffff0001c8947 */ /* 0x000fea000383ffff */
.L_x_41:
[----:B0-----:R-:W-:Y:S05]  /*19d0*/  BSYNC.RECONVERGENT B0 ;  /* 0x0000000000007941 */ /* 0x001fea0003800200 */
.L_x_40:
[----:B------:R-:W0:Y:S01]  /*19e0*/  LDCU UR14, c[0x0][0x3b0] ;  /* 0x00007600ff0e77ac */ /* 0x000e220008000800 */
[----:B------:R-:W-:Y:S01]  /*19f0*/  BAR.SYNC.DEFER_BLOCKING 0x0 ;  /* 0x0000000000007b1d */ /* 0x000fe20000010000 */
[----:B0-----:R-:W-:-:S13]  /*1a00*/  ISETP.GE.AND P0, PT, R3, UR14, PT ;  /* 0x0000000e03007c0c */ /* 0x001fda000bf06270 */
[----:B------:R-:W-:Y:S05]  /*1a10*/  @P0 EXIT ;  /* 0x000000000000094d */ /* 0x000fea0003800000 */
[----:B------:R-:W0:Y:S01]  /*1a20*/  S2UR UR6, SR_CgaCtaId ;  /* 0x00000000000679c3 */ /* 0x000e220000008800 */
[----:B------:R-:W-:Y:S02]  /*1a30*/  USHF.R.S32.HI UR5, URZ, 0x1f, UR14 ;  /* 0x0000001fff057899 */ /* 0x000fe4000801140e */
[----:B------:R-:W-:Y:S02]  /*1a40*/  UIMAD.WIDE.U32 UR10, UR4, UR14, URZ ;  /* 0x0000000e040a72a5 */ /* 0x000fe4000f8e00ff */
[----:B------:R-:W-:Y:S01]  /*1a50*/  UIMAD UR4, UR5, UR4, URZ ;  /* 0x00000004050472a4 */ /* 0x000fe2000f8e02ff */
[----:B------:R-:W1:Y:S02]  /*1a60*/  LDCU UR7, c[0x0][0x360] ;  /* 0x00006c00ff0777ac */ /* 0x000e640008000800 */
[----:B------:R-:W-:Y:S01]  /*1a70*/  UMOV UR5, 0x400 ;  /* 0x0000040000057882 */ /* 0x000fe20000000000 */
[----:B------:R-:W2:Y:S01]  /*1a80*/  LDCU.64 UR12, c[0x0][0x398] ;  /* 0x00007300ff0c77ac */ /* 0x000ea20008000a00 */
[----:B------:R-:W-:-:S02]  /*1a90*/  UIADD3 UR4, UPT, UPT, UR11, UR4, URZ ;  /* 0x000000040b047290 */ /* 0x000fc4000fffe0ff */
[----:B01----:R-:W-:-:S12]  /*1aa0*/  ULEA UR5, UR6, UR5, 0x18 ;  /* 0x0000000506057291 */ /* 0x003fd8000f8ec0ff */
.L_x_64:
[C---:B------:R-:W-:Y:S02]  /*1ab0*/  LEA R0, R3.reuse, UR5, 0x2 ;  /* 0x0000000503007c11 */ /* 0x040fe4000f8e10ff */
[----:B------:R-:W-:-:S03]  /*1ac0*/  IADD3 R2, P0, PT, R3, UR10, RZ ;  /* 0x0000000a03027c10 */ /* 0x000fc6000ff1e0ff */
[----:B0-----:R-:W0:Y:S01]  /*1ad0*/  LDS R7, [R0] ;  /* 0x0000000000077984 */ /* 0x001e220000000800 */
[C---:B------:R-:W-:Y:S01]  /*1ae0*/  LEA.HI.X.SX32 R5, R3.reuse, UR4, 0x1, P0 ;  /* 0x0000000403057c11 */ /* 0x040fe200080f0eff */
[----:B------:R-:W-:Y:S01]  /*1af0*/  VIADD R3, R3, UR7 ;  /* 0x0000000703037c36 */ /* 0x000fe20008000000 */
[----:B--2---:R-:W-:-:S04]  /*1b00*/  LEA R4, P0, R2, UR12, 0x2 ;  /* 0x0000000c02047c11 */ /* 0x004fc8000f8010ff */
[----:B------:R-:W-:Y:S02]  /*1b10*/  LEA.HI.X R5, R2, UR13, R5, 0x2, P0 ;  /* 0x0000000d02057c11 */ /* 0x000fe400080f1405 */
[----:B------:R-:W-:-:S03]  /*1b20*/  ISETP.GE.AND P0, PT, R3, UR14, PT ;  /* 0x0000000e03007c0c */ /* 0x000fc6000bf06270 */
[----:B0-----:R0:W-:Y:S10]  /*1b30*/  STG.E desc[UR8][R4.64], R7 ;  /* 0x0000000704007986 */ /* 0x0011f4000c101908 */
[----:B------:R-:W-:Y:S05]  /*1b40*/  @!P0 BRA `(.L_x_64) ;  /* 0xfffffffc00d88947 */ /* 0x000fea000383ffff */
[----:B------:R-:W-:Y:S05]  /*1b50*/  EXIT ;  /* 0x000000000000794d */ /* 0x000fea0003800000 */
        .weak           $__internal_1_$__cuda_sm20_div_u64
        .type           $__internal_1_$__cuda_sm20_div_u64,@function
        .size           $__internal_1_$__cuda_sm20_div_u64,(.L_x_69 - $__internal_1_$__cuda_sm20_div_u64)
$__internal_1_$__cuda_sm20_div_u64:
        /* <DEDUP_REMOVED lines=21> */
[----:B------:R-:W-:Y:S02]  /*1cb0*/  IMAD R10, R9, R2, R11 ;  /* 0x00000002090a7224 */ /* 0x000fe400078e020b */
[----:B------:R-:W-:Y:S02]  /*1cc0*/  IMAD.MOV.U32 R11, RZ, RZ, RZ ;  /* 0x000000ffff0b7224 */ /* 0x000fe400078e00ff */
        /* <DEDUP_REMOVED lines=10> */
[----:B------:R-:W-:-:S04]  /*1d70*/  IMAD.WIDE.U32 R10, R13, R8, R10 ;  /* 0x000000080d0a7225 */ /* 0x000fc800078e000a */
[C---:B------:R-:W-:Y:S02]  /*1d80*/  IMAD R13, R9.reuse, R8, RZ ;  /* 0x00000008090d7224 */ /* 0x040fe400078e02ff */
[----:B------:R-:W-:-:S04]  /*1d90*/  IMAD.HI.U32 R10, P0, R9, R7, R10 ;  /* 0x00000007090a7227 */ /* 0x000fc8000780000a */
[----:B------:R-:W-:Y:S01]  /*1da0*/  IMAD.HI.U32 R9, R9, R8, RZ ;  /* 0x0000000809097227 */ /* 0x000fe200078e00ff */
[----:B------:R-:W-:-:S03]  /*1db0*/  IADD3 R13, P1, PT, R13, R10, RZ ;  /* 0x0000000a0d0d7210 */ /* 0x000fc60007f3e0ff */
[----:B------:R-:W-:Y:S02]  /*1dc0*/  IMAD.X R9, RZ, RZ, R9, P0 ;  /* 0x000000ffff097224 */ /* 0x000fe400000e0609 */
[----:B------:R-:W-:-:S04]  /*1dd0*/  IMAD.WIDE.U32 R10, R13, R2, RZ ;  /* 0x000000020d0a7225 */ /* 0x000fc800078e00ff */
[----:B------:R-:W-:Y:S01]  /*1de0*/  IMAD.X R9, RZ, RZ, R9, P1 ;  /* 0x000000ffff097224 */ /* 0x000fe200008e0609 */
[----:B------:R-:W-:-:S03]  /*1df0*/  IADD3 R7, P0, PT, -R10, R7, RZ ;  /* 0x000000070a077210 */ /* 0x000fc60007f1e1ff */
[----:B------:R-:W-:-:S04]  /*1e00*/  IMAD R11, R9, R2, R11 ;  /* 0x00000002090b7224 */ /* 0x000fc800078e020b */
[----:B------:R-:W-:Y:S01]  /*1e10*/  IMAD.X R15, R8, 0x1, ~R11, P0 ;  /* 0x00000001080f7824 */ /* 0x000fe200000e0e0b */
[----:B------:R-:W-:Y:S02]  /*1e20*/  ISETP.GE.U32.AND P0, PT, R7, R2, PT ;  /* 0x000000020700720c */ /* 0x000fe40003f06070 */
[----:B------:R-:W-:Y:S02]  /*1e30*/  IADD3 R8, P2, PT, R13, 0x1, RZ ;  /* 0x000000010d087810 */ /* 0x000fe40007f5e0ff */
[-C--:B------:R-:W-:Y:S02]  /*1e40*/  IADD3 R11, P1, PT, -R2, R7.reuse, RZ ;  /* 0x00000007020b7210 */ /* 0x080fe40007f3e1ff */
[C---:B------:R-:W-:Y:S01]  /*1e50*/  ISETP.GE.U32.AND.EX P0, PT, R15.reuse, RZ, PT, P0 ;  /* 0x000000ff0f00720c */ /* 0x040fe20003f06100 */
[----:B------:R-:W-:Y:S01]  /*1e60*/  IMAD.X R10, RZ, RZ, R9, P2 ;  /* 0x000000ffff0a7224 */ /* 0x000fe200010e0609 */
[----:B------:R-:W-:Y:S02]  /*1e70*/  IADD3.X R12, PT, PT, R15, -0x1, RZ, P1, !PT ;  /* 0xffffffff0f0c7810 */ /* 0x000fe40000ffe4ff */
        /* <DEDUP_REMOVED lines=9> */
[----:B------:R-:W-:Y:S01]  /*1f10*/  SEL R12, R12, R7, P0 ;  /* 0x000000070c0c7207 */ /* 0x000fe20000000000 */
[----:B------:R-:W-:Y:S01]  /*1f20*/  IMAD.MOV.U32 R7, RZ, RZ, 0x0 ;  /* 0x00000000ff077424 */ /* 0x000fe200078e00ff */
[----:B------:R-:W-:Y:S02]  /*1f30*/  ISETP.NE.AND.EX P1, PT, RZ, RZ, PT, P1 ;  /* 0x000000ffff00720c */ /* 0x000fe40003f25310 */
[----:B------:R-:W-:Y:S02]  /*1f40*/  SEL R13, R13, R8, P0 ;  /* 0x000000080d0d7207 */ /* 0x000fe40000000000 */
[----:B------:R-:W-:Y:S02]  /*1f50*/  SEL R12, R12, 0xffffffff, P1 ;  /* 0xffffffff0c0c7807 */ /* 0x000fe40000800000 */
[----:B------:R-:W-:Y:S01]  /*1f60*/  SEL R13, R13, 0xffffffff, P1 ;  /* 0xffffffff0d0d7807 */ /* 0x000fe20000800000 */
[----:B------:R-:W-:Y:S06]  /*1f70*/  RET.REL.NODEC R6 `(_ZN7resolve4cuda32hash_and_aggregate_shared_kernelEPKlS2_PKfPflli) ;  /* 0xffffffe006207950 */ /* 0x000fec0003c3ffff */
.L_x_65:
        /* <DEDUP_REMOVED lines=16> */
.L_x_69:


//--------------------- .text._ZN7resolve4cuda25hash_and_aggregate_kernelEPKlS2_PKfPflli --------------------------
	.section	.text._ZN7resolve4cuda25hash_and_aggregate_kernelEPKlS2_PKfPflli,"ax",@progbits
	.align	128
        .global         _ZN7resolve4cuda25hash_and_aggregate_kernelEPKlS2_PKfPflli
        .type           _ZN7resolve4cuda25hash_and_aggregate_kernelEPKlS2_PKfPflli,@function
        .size           _ZN7resolve4cuda25hash_and_aggregate_kernelEPKlS2_PKfPflli,(.L_x_72 - _ZN7resolve4cuda25hash_and_aggregate_kernelEPKlS2_PKfPflli)
        .other          _ZN7resolve4cuda25hash_and_aggregate_kernelEPKlS2_PKfPflli,@"STO_CUDA_ENTRY STV_DEFAULT"
_ZN7resolve4cuda25hash_and_aggregate_kernelEPKlS2_PKfPflli:
.text._ZN7resolve4cuda25hash_and_aggregate_kernelEPKlS2_PKfPflli:
[----:B------:R-:W-:Y:S01]  /*0000*/  LDC R1, c[0x0][0x37c] ;  /* 0x0000df00ff017b82 */ /* 0x000fe20000000800 */
[----:B------:R-:W0:Y:S07]  /*0010*/  S2R R3, SR_TID.X ;  /* 0x0000000000037919 */ /* 0x000e2e0000002100 */
[----:B------:R-:W0:Y:S01]  /*0020*/  S2UR UR4, SR_CTAID.X ;  /* 0x00000000000479c3 */ /* 0x000e220000002500 */
[----:B------:R-:W1:Y:S07]  /*0030*/  LDCU.64 UR6, c[0x0][0x3a0] ;  /* 0x00007400ff0677ac */ /* 0x000e6e0008000a00 */
[----:B------:R-:W0:Y:S02]  /*0040*/  LDC R0, c[0x0][0x360] ;  /* 0x0000d800ff007b82 */ /* 0x000e240000000800 */
[----:B0-----:R-:W-:-:S05]  /*0050*/  IMAD R0, R0, UR4, R3 ;  /* 0x0000000400007c24 */ /* 0x001fca000f8e0203 */
[----:B-1----:R-:W-:-:S04]  /*0060*/  ISETP.GE.U32.AND P0, PT, R0, UR6, PT ;  /* 0x0000000600007c0c */ /* 0x002fc8000bf06070 */
[----:B------:R-:W-:-:S13]  /*0070*/  ISETP.GE.AND.EX P0, PT, RZ, UR7, PT, P0 ;  /* 0x00000007ff007c0c */ /* 0x000fda000bf06300 */
[----:B------:R-:W-:Y:S05]  /*0080*/  @P0 EXIT ;  /* 0x000000000000094d */ /* 0x000fea0003800000 */
[----:B------:R-:W0:Y:S01]  /*0090*/  LDCU.128 UR8, c[0x0][0x380] ;  /* 0x00007000ff0877ac */ /* 0x000e220008000c00 */
[----:B------:R-:W-:Y:S01]  /*00a0*/  IMAD.SHL.U32 R2, R0, 0x8, RZ ;  /* 0x0000000800027824 */ /* 0x000fe200078e00ff */
[----:B------:R-:W-:Y:S01]  /*00b0*/  SHF.R.U32.HI R3, RZ, 0x1d, R0 ;  /* 0x0000001dff037819 */ /* 0x000fe20000011600 */
[----:B------:R-:W1:Y:S01]  /*00c0*/  LDC R5, c[0x0][0x3b0] ;  /* 0x0000ec00ff057b82 */ /* 0x000e620000000800 */
[----:B------:R-:W2:Y:S01]  /*00d0*/  LDCU.64 UR4, c[0x0][0x358] ;  /* 0x00006b00ff0477ac */ /* 0x000ea20008000a00 */
[----:B------:R-:W3:Y:S01]  /*00e0*/  LDCU.128 UR12, c[0x0][0x390] ;  /* 0x00007200ff0c77ac */ /* 0x000ee20008000c00 */
[----:B0-----:R-:W-:-:S04]  /*00f0*/  IADD3 R6, P0, PT, R2, UR10, RZ ;  /* 0x0000000a02067c10 */ /* 0x001fc8000ff1e0ff */
[----:B------:R-:W-:-:S06]  /*0100*/  IADD3.X R7, PT, PT, R3, UR11, RZ, P0, !PT ;  /* 0x0000000b03077c10 */ /* 0x000fcc00087fe4ff */
[----:B--2---:R-:W2:Y:S01]  /*0110*/  LDG.E.64 R6, desc[UR4][R6.64] ;  /* 0x0000000406067981 */ /* 0x004ea2000c1e1b00 */
[----:B------:R-:W-:-:S04]  /*0120*/  IADD3 R2, P0, PT, R2, UR8, RZ ;  /* 0x0000000802027c10 */ /* 0x000fc8000ff1e0ff */
[----:B------:R-:W-:Y:S02]  /*0130*/  IADD3.X R3, PT, PT, R3, UR9, RZ, P0, !PT ;  /* 0x0000000903037c10 */ /* 0x000fe400087fe4ff */
[----:B---3--:R-:W-:-:S04]  /*0140*/  LEA R8, P0, R0, UR12, 0x2 ;  /* 0x0000000c00087c11 */ /* 0x008fc8000f8010ff */
[----:B------:R-:W3:Y:S01]  /*0150*/  LDG.E.64 R2, desc[UR4][R2.64] ;  /* 0x0000000402027981 */ /* 0x000ee2000c1e1b00 */
[----:B------:R-:W-:-:S05]  /*0160*/  LEA.HI.X R9, R0, UR13, RZ, 0x2, P0 ;  /* 0x0000000d00097c11 */ /* 0x000fca00080f14ff */
[----:B------:R0:W4:Y:S01]  /*0170*/  LDG.E R0, desc[UR4][R8.64] ;  /* 0x0000000408007981 */ /* 0x000122000c1e1900 */
        /* <DEDUP_REMOVED lines=9> */
[----:B-1----:R-:W-:Y:S02]  /*0210*/  VIADD R7, R10, 0xffffffe ;  /* 0x0ffffffe0a077836 */ /* 0x002fe40000000000 */
[----:B---3--:R-:W-:Y:S01]  /*0220*/  IMAD R3, R3, R5, RZ ;  /* 0x0000000503037224 */ /* 0x008fe200078e02ff */
        /* <DEDUP_REMOVED lines=13> */
[----:B------:R-:W-:Y:S01]  /*0300*/  IMAD.HI.U32 R6, R7, R9, R6 ;  /* 0x0000000907067227 */ /* 0x000fe200078e0006 */
[----:B------:R-:W-:-:S03]  /*0310*/  SHF.R.S32.HI R9, RZ, 0x1f, R5 ;  /* 0x0000001fff097819 */ /* 0x000fc60000011405 */
[----:B------:R-:W-:Y:S02]  /*0320*/  IMAD.MOV.U32 R7, RZ, RZ, R10 ;  /* 0x000000ffff077224 */ /* 0x000fe400078e000a */
[----:B------:R-:W-:Y:S02]  /*0330*/  IMAD R3, R2, R9, R3 ;  /* 0x0000000902037224 */ /* 0x000fe400078e0203 */
[----:B------:R-:W-:-:S04]  /*0340*/  IMAD.HI.U32 R6, R6, R7, RZ ;  /* 0x0000000706067227 */ /* 0x000fc800078e00ff */
[----:B------:R-:W-:-:S04]  /*0350*/  IMAD.MOV R6, RZ, RZ, -R6 ;  /* 0x000000ffff067224 */ /* 0x000fc800078e0a06 */
[----:B------:R-:W-:Y:S02]  /*0360*/  IMAD R6, R4, R6, R7 ;  /* 0x0000000604067224 */ /* 0x000fe400078e0207 */
[----:B------:R-:W-:-:S03]  /*0370*/  IMAD.MOV.U32 R7, RZ, RZ, RZ ;  /* 0x000000ffff077224 */ /* 0x000fc600078e00ff */
[----:B------:R-:W-:-:S13]  /*0380*/  ISETP.GT.U32.AND P0, PT, R4, R6, PT ;  /* 0x000000060400720c */ /* 0x000fda0003f04070 */
[----:B------:R-:W-:Y:S01]  /*0390*/  @!P0 IMAD.IADD R6, R6, 0x1, -R4 ;  /* 0x0000000106068824 */ /* 0x000fe200078e0a04 */
[----:B------:R-:W-:-:S04]  /*03a0*/  ISETP.NE.AND P0, PT, R5, RZ, PT ;  /* 0x000000ff0500720c */ /* 0x000fc80003f05270 */
[----:B------:R-:W-:-:S13]  /*03b0*/  ISETP.GT.U32.AND P1, PT, R4, R6, PT ;  /* 0x000000060400720c */ /* 0x000fda0003f24070 */
[----:B------:R-:W-:Y:S01]  /*03c0*/  @!P1 IMAD.IADD R6, R6, 0x1, -R4 ;  /* 0x0000000106069824 */ /* 0x000fe200078e0a04 */
[----:B------:R-:W-:Y:S02]  /*03d0*/  @!P0 LOP3.LUT R6, RZ, R5, RZ, 0x33, !PT ;  /* 0x00000005ff068212 */ /* 0x000fe400078e33ff */
[----:B------:R-:W-:-:S03]  /*03e0*/  ISETP.GE.AND P0, PT, R8, RZ, PT ;  /* 0x000000ff0800720c */ /* 0x000fc60003f06270 */
[----:B------:R-:W-:-:S04]  /*03f0*/  IMAD.WIDE.U32 R4, R2, R5, R6 ;  /* 0x0000000502047225 */ /* 0x000fc800078e0006 */
[----:B------:R-:W-:Y:S01]  /*0400*/  IMAD.IADD R3, R5, 0x1, R3 ;  /* 0x0000000105037824 */ /* 0x000fe200078e0203 */
[----:B------:R-:W-:Y:S02]  /*0410*/  LEA R2, P1, R4, UR14, 0x2 ;  /* 0x0000000e04027c11 */ /* 0x000fe4000f8210ff */
[----:B----4-:R-:W-:Y:S02]  /*0420*/  FSEL R5, -R0, R0, !P0 ;  /* 0x0000000000057208 */ /* 0x010fe40004000100 */
[----:B------:R-:W-:-:S05]  /*0430*/  LEA.HI.X R3, R4, UR15, R3, 0x2, P1 ;  /* 0x0000000f04037c11 */ /* 0x000fca00088f1403 */
[----:B------:R-:W-:Y:S01]  /*0440*/  REDG.E.ADD.F32.FTZ.RN.STRONG.GPU desc[UR4][R2.64], R5 ;  /* 0x00000005020079a6 */ /* 0x000fe2000c12f304 */
[----:B------:R-:W-:Y:S05]  /*0450*/  EXIT ;  /* 0x000000000000794d */ /* 0x000fea0003800000 */
.L_x_66:
        /* <DEDUP_REMOVED lines=10> */
.L_x_72:


//--------------------- .text._ZN7resolve4cuda19compute_hash_kernelEPKlPiPali --------------------------
	.section	.text._ZN7resolve4cuda19compute_hash_kernelEPKlPiPali,"ax",@progbits
	.align	128
        .global         _ZN7resolve4cuda19compute_hash_kernelEPKlPiPali
        .type           _ZN7resolve4cuda19compute_hash_kernelEPKlPiPali,@function
        .size           _ZN7resolve4cuda19compute_hash_kernelEPKlPiPali,(.L_x_73 - _ZN7resolve4cuda19compute_hash_kernelEPKlPiPali)
        .other          _ZN7resolve4cuda19compute_hash_kernelEPKlPiPali,@"STO_CUDA_ENTRY STV_DEFAULT"
_ZN7resolve4cuda19compute_hash_kernelEPKlPiPali:
.text._ZN7resolve4cuda19compute_hash_kernelEPKlPiPali:
        /* <DEDUP_REMOVED lines=10> */
[----:B------:R-:W1:Y:S01]  /*00a0*/  LDC R2, c[0x0][0x3a0] ;  /* 0x0000e800ff027b82 */ /* 0x000e620000000800 */
[----:B------:R-:W2:Y:S01]  /*00b0*/  LDCU.64 UR4, c[0x0][0x358] ;  /* 0x00006b00ff0477ac */ /* 0x000ea20008000a00 */
[----:B------:R-:W3:Y:S01]  /*00c0*/  LDCU.64 UR6, c[0x0][0x390] ;  /* 0x00007200ff0677ac */ /* 0x000ee20008000a00 */
[----:B0-----:R-:W-:-:S04]  /*00d0*/  LEA R4, P0, R0, UR8, 0x3 ;  /* 0x0000000800047c11 */ /* 0x001fc8000f8018ff */
[----:B------:R-:W-:-:S06]  /*00e0*/  LEA.HI.X R5, R0, UR9, RZ, 0x3, P0 ;  /* 0x0000000900057c11 */ /* 0x000fcc00080f1cff */
[----:B--2---:R-:W2:Y:S01]  /*00f0*/  LDG.E.64 R4, desc[UR4][R4.64] ;  /* 0x0000000404047981 */ /* 0x004ea2000c1e1b00 */
[----:B-1----:R-:W-:-:S04]  /*0100*/  IABS R3, R2 ;  /* 0x0000000200037213 */ /* 0x002fc80000000000 */
[----:B------:R-:W0:Y:S08]  /*0110*/  I2F.RP R8, R3 ;  /* 0x0000000300087306 */ /* 0x000e300000209400 */
[----:B0-----:R-:W0:Y:S01]  /*0120*/  MUFU.RCP R8, R8 ;  /* 0x0000000800087308 */ /* 0x001e220000001000 */
[----:B--2---:R-:W-:-:S04]  /*0130*/  SHF.R.U32.HI R7, RZ, 0x1, R5 ;  /* 0x00000001ff077819 */ /* 0x004fc80000011605 */
[----:B------:R-:W-:Y:S01]  /*0140*/  LOP3.LUT R6, R7, R4, RZ, 0x3c, !PT ;  /* 0x0000000407067212 */ /* 0x000fe200078e3cff */
[----:B------:R-:W-:Y:S02]  /*0150*/  IMAD R7, R5, -0x12aa7333, RZ ;  /* 0xed558ccd05077824 */ /* 0x000fe400078e02ff */
[----:B0-----:R-:W-:Y:S02]  /*0160*/  VIADD R4, R8, 0xffffffe ;  /* 0x0ffffffe08047836 */ /* 0x001fe40000000000 */
[C---:B------:R-:W-:Y:S02]  /*0170*/  IMAD R9, R6.reuse, -0xae5029, R7 ;  /* 0xff51afd706097824 */ /* 0x040fe400078e0207 */
[----:B------:R-:W-:Y:S01]  /*0180*/  IMAD.WIDE.U32 R6, R6, -0x12aa7333, RZ ;  /* 0xed558ccd06067825 */ /* 0x000fe200078e00ff */
[----:B------:R0:W1:Y:S03]  /*0190*/  F2I.FTZ.U32.TRUNC.NTZ R5, R4 ;  /* 0x0000000400057305 */ /* 0x000066000021f000 */
[----:B------:R-:W-:-:S05]  /*01a0*/  IMAD.IADD R9, R7, 0x1, R9 ;  /* 0x0000000107097824 */ /* 0x000fca00078e0209 */
[----:B------:R-:W-:Y:S01]  /*01b0*/  SHF.R.U32.HI R7, RZ, 0x1, R9 ;  /* 0x00000001ff077819 */ /* 0x000fe20000011609 */
[----:B------:R-:W-:Y:S02]  /*01c0*/  IMAD R9, R9, 0x1a85ec53, RZ ;  /* 0x1a85ec5309097824 */ /* 0x000fe400078e02ff */
[----:B0-----:R-:W-:Y:S01]  /*01d0*/  IMAD.MOV.U32 R4, RZ, RZ, RZ ;  /* 0x000000ffff047224 */ /* 0x001fe200078e00ff */
[----:B------:R-:W-:Y:S01]  /*01e0*/  LOP3.LUT R6, R7, R6, RZ, 0x3c, !PT ;  /* 0x0000000607067212 */ /* 0x000fe200078e3cff */
[----:B-1----:R-:W-:-:S04]  /*01f0*/  IMAD.MOV R8, RZ, RZ, -R5 ;  /* 0x000000ffff087224 */ /* 0x002fc800078e0a05 */
[C---:B------:R-:W-:Y:S02]  /*0200*/  IMAD R9, R6.reuse, -0x3b314602, R9 ;  /* 0xc4ceb9fe06097824 */ /* 0x040fe400078e0209 */
[----:B------:R-:W-:-:S04]  /*0210*/  IMAD.WIDE.U32 R6, R6, 0x1a85ec53, RZ ;  /* 0x1a85ec5306067825 */ /* 0x000fc800078e00ff */
[----:B------:R-:W-:-:S05]  /*0220*/  IMAD.IADD R7, R7, 0x1, R9 ;  /* 0x0000000107077824 */ /* 0x000fca00078e0209 */
[----:B------:R-:W-:-:S04]  /*0230*/  SHF.R.U32.HI R7, RZ, 0x1, R7 ;  /* 0x00000001ff077819 */ /* 0x000fc80000011607 */
[----:B------:R-:W-:Y:S01]  /*0240*/  LOP3.LUT R6, R7, R6, RZ, 0x3c, !PT ;  /* 0x0000000607067212 */ /* 0x000fe200078e3cff */
[----:B------:R-:W-:-:S03]  /*0250*/  IMAD R7, R8, R3, RZ ;  /* 0x0000000308077224 */ /* 0x000fc600078e02ff */
[----:B------:R-:W-:Y:S01]  /*0260*/  IABS R8, R6 ;  /* 0x0000000600087213 */ /* 0x000fe20000000000 */
[----:B------:R-:W-:Y:S01]  /*0270*/  IMAD.HI.U32 R4, R5, R7, R4 ;  /* 0x0000000705047227 */ /* 0x000fe200078e0004 */
[----:B------:R-:W-:Y:S02]  /*0280*/  ISETP.GT.AND P1, PT, R6, -0x1, PT ;  /* 0xffffffff0600780c */ /* 0x000fe40003f24270 */
[----:B---3--:R-:W-:-:S03]  /*0290*/  IADD3 R6, P4, PT, R0, UR6, RZ ;  /* 0x0000000600067c10 */ /* 0x008fc6000ff9e0ff */
[----:B------:R-:W-:-:S04]  /*02a0*/  IMAD.HI.U32 R4, R4, R8, RZ ;  /* 0x0000000804047227 */ /* 0x000fc800078e00ff */
[----:B------:R-:W-:Y:S02]  /*02b0*/  IMAD.MOV R4, RZ, RZ, -R4 ;  /* 0x000000ffff047224 */ /* 0x000fe400078e0a04 */
[----:B------:R-:W-:Y:S02]  /*02c0*/  IMAD.X R7, RZ, RZ, UR7, P4 ;  /* 0x00000007ff077e24 */ /* 0x000fe4000a0e06ff */
[----:B------:R-:W-:Y:S01]  /*02d0*/  IMAD R8, R3, R4, R8 ;  /* 0x0000000403087224 */ /* 0x000fe200078e0208 */
[----:B------:R-:W-:-:S04]  /*02e0*/  LEA R4, P3, R0, UR10, 0x2 ;  /* 0x0000000a00047c11 */ /* 0x000fc8000f8610ff */
[----:B------:R-:W-:Y:S02]  /*02f0*/  ISETP.GT.U32.AND P0, PT, R3, R8, PT ;  /* 0x000000080300720c */ /* 0x000fe40003f04070 */
[----:B------:R-:W-:-:S11]  /*0300*/  LEA.HI.X R5, R0, UR11, RZ, 0x2, P3 ;  /* 0x0000000b00057c11 */ /* 0x000fd600098f14ff */
[----:B------:R-:W-:Y:S01]  /*0310*/  @!P0 IMAD.IADD R8, R8, 0x1, -R3 ;  /* 0x0000000108088824 */ /* 0x000fe200078e0a03 */
[----:B------:R-:W-:-:S04]  /*0320*/  ISETP.NE.AND P0, PT, R2, RZ, PT ;  /* 0x000000ff0200720c */ /* 0x000fc80003f05270 */
[----:B------:R-:W-:-:S13]  /*0330*/  ISETP.GT.U32.AND P2, PT, R3, R8, PT ;  /* 0x000000080300720c */ /* 0x000fda0003f44070 */
[----:B------:R-:W-:Y:S01]  /*0340*/  @!P2 IMAD.IADD R8, R8, 0x1, -R3 ;  /* 0x000000010808a824 */ /* 0x000fe200078e0a03 */
[----:B------:R-:W-:Y:S01]  /*0350*/  @!P0 LOP3.LUT R8, RZ, R2, RZ, 0x33, !PT ;  /* 0x00000002ff088212 */ /* 0x000fe200078e33ff */
[----:B------:R-:W-:-:S04]  /*0360*/  IMAD.MOV.U32 R3, RZ, RZ, 0x1 ;  /* 0x00000001ff037424 */ /* 0x000fc800078e00ff */
[----:B------:R-:W-:Y:S01]  /*0370*/  STG.E desc[UR4][R4.64], R8 ;  /* 0x0000000804007986 */ /* 0x000fe2000c101904 */
[----:B------:R-:W-:-:S05]  /*0380*/  SEL R3, R3, 0xffff, P1 ;  /* 0x0000ffff03037807 */ /* 0x000fca0000800000 */
[----:B------:R-:W-:Y:S01]  /*0390*/  STG.E.U8 desc[UR4][R6.64], R3 ;  /* 0x0000000306007986 */ /* 0x000fe2000c101104 */
[----:B------:R-:W-:Y:S05]  /*03a0*/  EXIT ;  /* 0x000000000000794d */ /* 0x000fea0003800000 */
.L_x_67:
        /* <DEDUP_REMOVED lines=13> */
.L_x_73:


//--------------------- .nv.shared._ZN7resolve4cuda33hash_and_aggregate_chunked_kernelEPKlS2_PKfPfllil --------------------------
	.section	.nv.shared._ZN7resolve4cuda33hash_and_aggregate_chunked_kernelEPKlS2_PKfPfllil,"aw",@nobits
	.sectionflags	@""
	.align	16
	.zero		1024


//--------------------- .nv.shared.reserved.0     --------------------------
	.section	.nv.shared.reserved.0,"aw",@nobits
	.weak		__nv_reservedSMEM_offset_0_alias
	.size		__nv_reservedSMEM_offset_0_alias, 0, 64
	.other		__nv_reservedSMEM_offset_0_alias,@"STO_CUDA_RESERVED_SHARED STV_DEFAULT"
__nv_reservedSMEM_offset_0_alias:
	.zero		0
	.zero		64


//--------------------- .nv.shared._ZN7resolve4cuda32hash_and_aggregate_shared_kernelEPKlS2_PKfPflli --------------------------
	.section	.nv.shared._ZN7resolve4cuda32hash_and_aggregate_shared_kernelEPKlS2_PKfPflli,"aw",@nobits
	.sectionflags	@""
	.align	16
	.zero		1024


//--------------------- .nv.shared._ZN7resolve4cuda25hash_and_aggregate_kernelEPKlS2_PKfPflli --------------------------
	.section	.nv.shared._ZN7resolve4cuda25hash_and_aggregate_kernelEPKlS2_PKfPflli,"aw",@nobits
	.sectionflags	@""
	.align	16
	.zero		1024


//--------------------- .nv.shared._ZN7resolve4cuda19compute_hash_kernelEPKlPiPali --------------------------
	.section	.nv.shared._ZN7resolve4cuda19compute_hash_kernelEPKlPiPali,"aw",@nobits
	.sectionflags	@""
	.align	16
	.zero		1024


//--------------------- .nv.constant0._ZN7resolve4cuda33hash_and_aggregate_chunked_kernelEPKlS2_PKfPfllil --------------------------
	.section	.nv.constant0._ZN7resolve4cuda33hash_and_aggregate_chunked_kernelEPKlS2_PKfPfllil,"a",@progbits
	.sectionflags	@""
	.align	4
.nv.constant0._ZN7resolve4cuda33hash_and_aggregate_chunked_kernelEPKlS2_PKfPfllil:
	.zero		960


//--------------------- .nv.constant0._ZN7resolve4cuda32hash_and_aggregate_shared_kernelEPKlS2_PKfPflli --------------------------
	.section	.nv.constant0._ZN7resolve4cuda32hash_and_aggregate_shared_kernelEPKlS2_PKfPflli,"a",@progbits
	.sectionflags	@""
	.align	4
.nv.constant0._ZN7resolve4cuda32hash_and_aggregate_shared_kernelEPKlS2_PKfPflli:
	.zero		948


//--------------------- .nv.constant0._ZN7resolve4cuda25hash_and_aggregate_kernelEPKlS2_PKfPflli --------------------------
	.section	.nv.constant0._ZN7resolve4cuda25hash_and_aggregate_kernelEPKlS2_PKfPflli,"a",@progbits
	.sectionflags	@""
	.align	4
.nv.constant0._ZN7resolve4cuda25hash_and_aggregate_kernelEPKlS2_PKfPflli:
	.zero		948


//--------------------- .nv.constant0._ZN7resolve4cuda19compute_hash_kernelEPKlPiPali --------------------------
	.section	.nv.constant0._ZN7resolve4cuda19compute_hash_kernelEPKlPiPali,"a",@progbits
	.sectionflags	@""
	.align	4
.nv.constant0._ZN7resolve4cuda19compute_hash_kernelEPKlPiPali:
	.zero		932


//--------------------- SYMBOLS --------------------------

	.type		.nv.reservedSmem.offset0,@object
	.size		.nv.reservedSmem.offset0,0x4
	.type		.nv.reservedSmem.cap,@object
	.size		.nv.reservedSmem.cap,0x4
